//
// Generated by NVIDIA NVVM Compiler
//
// Compiler Build ID: CL-36424714
// Cuda compilation tools, release 13.0, V13.0.88
// Based on NVVM 20.0.0
//

.version 9.0
.target sm_100
.address_size 64


.entry _Z13sample_kernelPfS_fifyP9ProbIndexPi(
	.param .u64 .ptr .align 1 _Z13sample_kernelPfS_fifyP9ProbIndexPi_param_0,
	.param .u64 .ptr .align 1 _Z13sample_kernelPfS_fifyP9ProbIndexPi_param_1,
	.param .f32 _Z13sample_kernelPfS_fifyP9ProbIndexPi_param_2,
	.param .u32 _Z13sample_kernelPfS_fifyP9ProbIndexPi_param_3,
	.param .f32 _Z13sample_kernelPfS_fifyP9ProbIndexPi_param_4,
	.param .u64 _Z13sample_kernelPfS_fifyP9ProbIndexPi_param_5,
	.param .u64 .ptr .align 1 _Z13sample_kernelPfS_fifyP9ProbIndexPi_param_6,
	.param .u64 .ptr .align 1 _Z13sample_kernelPfS_fifyP9ProbIndexPi_param_7
)
{
	.reg .pred 	%p<191>;
	.reg .b32 	%r<476>;
	.reg .b32 	%f<635>;
	.reg .b64 	%rd<124>;

	ld.param.u64 	%rd26, [_Z13sample_kernelPfS_fifyP9ProbIndexPi_param_0];
	ld.param.f32 	%f71, [_Z13sample_kernelPfS_fifyP9ProbIndexPi_param_2];
	ld.param.u32 	%r187, [_Z13sample_kernelPfS_fifyP9ProbIndexPi_param_3];
	ld.param.f32 	%f72, [_Z13sample_kernelPfS_fifyP9ProbIndexPi_param_4];
	ld.param.u64 	%rd25, [_Z13sample_kernelPfS_fifyP9ProbIndexPi_param_5];
	ld.param.u64 	%rd27, [_Z13sample_kernelPfS_fifyP9ProbIndexPi_param_6];
	ld.param.u64 	%rd28, [_Z13sample_kernelPfS_fifyP9ProbIndexPi_param_7];
	cvta.to.global.u64 	%rd1, %rd28;
	cvta.to.global.u64 	%rd2, %rd27;
	cvta.to.global.u64 	%rd3, %rd26;
	setp.eq.f32 	%p1, %f71, 0f00000000;
	@%p1 bra 	$L__BB0_17;
	setp.lt.s32 	%p2, %r187, 1;
	@%p2 bra 	$L__BB0_14;
	add.s32 	%r189, %r187, -1;
	and.b32  	%r1, %r187, 15;
	setp.lt.u32 	%p3, %r189, 15;
	mov.b32 	%r406, 0;
	@%p3 bra 	$L__BB0_5;
	and.b32  	%r406, %r187, 2147483632;
	mov.b32 	%r405, 0;
$L__BB0_4:
	.pragma "nounroll";
	mul.wide.u32 	%rd29, %r405, 4;
	add.s64 	%rd30, %rd3, %rd29;
	ld.global.f32 	%f73, [%rd30];
	div.rn.f32 	%f74, %f73, %f71;
	st.global.f32 	[%rd30], %f74;
	ld.global.f32 	%f75, [%rd30+4];
	div.rn.f32 	%f76, %f75, %f71;
	st.global.f32 	[%rd30+4], %f76;
	ld.global.f32 	%f77, [%rd30+8];
	div.rn.f32 	%f78, %f77, %f71;
	st.global.f32 	[%rd30+8], %f78;
	ld.global.f32 	%f79, [%rd30+12];
	div.rn.f32 	%f80, %f79, %f71;
	st.global.f32 	[%rd30+12], %f80;
	ld.global.f32 	%f81, [%rd30+16];
	div.rn.f32 	%f82, %f81, %f71;
	st.global.f32 	[%rd30+16], %f82;
	ld.global.f32 	%f83, [%rd30+20];
	div.rn.f32 	%f84, %f83, %f71;
	st.global.f32 	[%rd30+20], %f84;
	ld.global.f32 	%f85, [%rd30+24];
	div.rn.f32 	%f86, %f85, %f71;
	st.global.f32 	[%rd30+24], %f86;
	ld.global.f32 	%f87, [%rd30+28];
	div.rn.f32 	%f88, %f87, %f71;
	st.global.f32 	[%rd30+28], %f88;
	ld.global.f32 	%f89, [%rd30+32];
	div.rn.f32 	%f90, %f89, %f71;
	st.global.f32 	[%rd30+32], %f90;
	ld.global.f32 	%f91, [%rd30+36];
	div.rn.f32 	%f92, %f91, %f71;
	st.global.f32 	[%rd30+36], %f92;
	ld.global.f32 	%f93, [%rd30+40];
	div.rn.f32 	%f94, %f93, %f71;
	st.global.f32 	[%rd30+40], %f94;
	ld.global.f32 	%f95, [%rd30+44];
	div.rn.f32 	%f96, %f95, %f71;
	st.global.f32 	[%rd30+44], %f96;
	ld.global.f32 	%f97, [%rd30+48];
	div.rn.f32 	%f98, %f97, %f71;
	st.global.f32 	[%rd30+48], %f98;
	ld.global.f32 	%f99, [%rd30+52];
	div.rn.f32 	%f100, %f99, %f71;
	st.global.f32 	[%rd30+52], %f100;
	ld.global.f32 	%f101, [%rd30+56];
	div.rn.f32 	%f102, %f101, %f71;
	st.global.f32 	[%rd30+56], %f102;
	ld.global.f32 	%f103, [%rd30+60];
	div.rn.f32 	%f104, %f103, %f71;
	st.global.f32 	[%rd30+60], %f104;
	add.s32 	%r405, %r405, 16;
	setp.ne.s32 	%p4, %r405, %r406;
	@%p4 bra 	$L__BB0_4;
$L__BB0_5:
	setp.eq.s32 	%p5, %r1, 0;
	@%p5 bra 	$L__BB0_14;
	and.b32  	%r37, %r187, 7;
	setp.lt.u32 	%p6, %r1, 8;
	@%p6 bra 	$L__BB0_8;
	mul.wide.u32 	%rd31, %r406, 4;
	add.s64 	%rd32, %rd3, %rd31;
	ld.global.f32 	%f105, [%rd32];
	div.rn.f32 	%f106, %f105, %f71;
	st.global.f32 	[%rd32], %f106;
	ld.global.f32 	%f107, [%rd32+4];
	div.rn.f32 	%f108, %f107, %f71;
	st.global.f32 	[%rd32+4], %f108;
	ld.global.f32 	%f109, [%rd32+8];
	div.rn.f32 	%f110, %f109, %f71;
	st.global.f32 	[%rd32+8], %f110;
	ld.global.f32 	%f111, [%rd32+12];
	div.rn.f32 	%f112, %f111, %f71;
	st.global.f32 	[%rd32+12], %f112;
	ld.global.f32 	%f113, [%rd32+16];
	div.rn.f32 	%f114, %f113, %f71;
	st.global.f32 	[%rd32+16], %f114;
	ld.global.f32 	%f115, [%rd32+20];
	div.rn.f32 	%f116, %f115, %f71;
	st.global.f32 	[%rd32+20], %f116;
	ld.global.f32 	%f117, [%rd32+24];
	div.rn.f32 	%f118, %f117, %f71;
	st.global.f32 	[%rd32+24], %f118;
	ld.global.f32 	%f119, [%rd32+28];
	div.rn.f32 	%f120, %f119, %f71;
	st.global.f32 	[%rd32+28], %f120;
	add.s32 	%r406, %r406, 8;
$L__BB0_8:
	setp.eq.s32 	%p7, %r37, 0;
	@%p7 bra 	$L__BB0_14;
	and.b32  	%r40, %r187, 3;
	setp.lt.u32 	%p8, %r37, 4;
	@%p8 bra 	$L__BB0_11;
	mul.wide.u32 	%rd33, %r406, 4;
	add.s64 	%rd34, %rd3, %rd33;
	ld.global.f32 	%f121, [%rd34];
	div.rn.f32 	%f122, %f121, %f71;
	st.global.f32 	[%rd34], %f122;
	ld.global.f32 	%f123, [%rd34+4];
	div.rn.f32 	%f124, %f123, %f71;
	st.global.f32 	[%rd34+4], %f124;
	ld.global.f32 	%f125, [%rd34+8];
	div.rn.f32 	%f126, %f125, %f71;
	st.global.f32 	[%rd34+8], %f126;
	ld.global.f32 	%f127, [%rd34+12];
	div.rn.f32 	%f128, %f127, %f71;
	st.global.f32 	[%rd34+12], %f128;
	add.s32 	%r406, %r406, 4;
$L__BB0_11:
	setp.eq.s32 	%p9, %r40, 0;
	@%p9 bra 	$L__BB0_14;
	mov.b32 	%r410, 0;
$L__BB0_13:
	.pragma "nounroll";
	mul.wide.u32 	%rd35, %r406, 4;
	add.s64 	%rd36, %rd3, %rd35;
	ld.global.f32 	%f129, [%rd36];
	div.rn.f32 	%f130, %f129, %f71;
	st.global.f32 	[%rd36], %f130;
	add.s32 	%r406, %r406, 1;
	add.s32 	%r410, %r410, 1;
	setp.ne.s32 	%p10, %r410, %r40;
	@%p10 bra 	$L__BB0_13;
$L__BB0_14:
	ld.global.f32 	%f610, [%rd3];
	setp.lt.s32 	%p11, %r187, 2;
	@%p11 bra 	$L__BB0_42;
	add.s32 	%r47, %r187, -1;
	add.s32 	%r193, %r187, -2;
	and.b32  	%r48, %r47, 15;
	setp.lt.u32 	%p12, %r193, 15;
	mov.b32 	%r412, 1;
	@%p12 bra 	$L__BB0_33;
	and.b32  	%r49, %r47, -16;
	mov.b32 	%r416, 1;
	bra.uni 	$L__BB0_32;
$L__BB0_17:
	setp.lt.s32 	%p153, %r187, 2;
	mov.b32 	%r404, 0;
	@%p153 bra 	$L__BB0_31;
	ld.global.f32 	%f600, [%rd3];
	add.s32 	%r3, %r187, -1;
	add.s32 	%r336, %r187, -2;
	and.b32  	%r4, %r3, 15;
	setp.lt.u32 	%p154, %r336, 15;
	mov.b32 	%r404, 0;
	mov.b32 	%r396, 1;
	@%p154 bra 	$L__BB0_22;
	and.b32  	%r5, %r3, -16;
	add.s64 	%rd119, %rd3, 32;
	mov.b32 	%r390, 0;
	mov.u32 	%r404, %r390;
$L__BB0_20:
	.pragma "nounroll";
	add.s32 	%r338, %r390, 1;
	ld.global.f32 	%f544, [%rd119+-28];
	setp.gt.f32 	%p155, %f544, %f600;
	selp.b32 	%r339, %r338, %r404, %p155;
	selp.f32 	%f545, %f544, %f600, %p155;
	ld.global.f32 	%f546, [%rd119+-24];
	setp.gt.f32 	%p156, %f546, %f545;
	add.s32 	%r340, %r390, 2;
	selp.b32 	%r341, %r340, %r339, %p156;
	selp.f32 	%f547, %f546, %f545, %p156;
	ld.global.f32 	%f548, [%rd119+-20];
	setp.gt.f32 	%p157, %f548, %f547;
	add.s32 	%r342, %r390, 3;
	selp.b32 	%r343, %r342, %r341, %p157;
	selp.f32 	%f549, %f548, %f547, %p157;
	ld.global.f32 	%f550, [%rd119+-16];
	setp.gt.f32 	%p158, %f550, %f549;
	add.s32 	%r344, %r390, 4;
	selp.b32 	%r345, %r344, %r343, %p158;
	selp.f32 	%f551, %f550, %f549, %p158;
	ld.global.f32 	%f552, [%rd119+-12];
	setp.gt.f32 	%p159, %f552, %f551;
	add.s32 	%r346, %r390, 5;
	selp.b32 	%r347, %r346, %r345, %p159;
	selp.f32 	%f553, %f552, %f551, %p159;
	ld.global.f32 	%f554, [%rd119+-8];
	setp.gt.f32 	%p160, %f554, %f553;
	add.s32 	%r348, %r390, 6;
	selp.b32 	%r349, %r348, %r347, %p160;
	selp.f32 	%f555, %f554, %f553, %p160;
	ld.global.f32 	%f556, [%rd119+-4];
	setp.gt.f32 	%p161, %f556, %f555;
	add.s32 	%r350, %r390, 7;
	selp.b32 	%r351, %r350, %r349, %p161;
	selp.f32 	%f557, %f556, %f555, %p161;
	ld.global.f32 	%f558, [%rd119];
	setp.gt.f32 	%p162, %f558, %f557;
	add.s32 	%r352, %r390, 8;
	selp.b32 	%r353, %r352, %r351, %p162;
	selp.f32 	%f559, %f558, %f557, %p162;
	ld.global.f32 	%f560, [%rd119+4];
	setp.gt.f32 	%p163, %f560, %f559;
	add.s32 	%r354, %r390, 9;
	selp.b32 	%r355, %r354, %r353, %p163;
	selp.f32 	%f561, %f560, %f559, %p163;
	ld.global.f32 	%f562, [%rd119+8];
	setp.gt.f32 	%p164, %f562, %f561;
	add.s32 	%r356, %r390, 10;
	selp.b32 	%r357, %r356, %r355, %p164;
	selp.f32 	%f563, %f562, %f561, %p164;
	ld.global.f32 	%f564, [%rd119+12];
	setp.gt.f32 	%p165, %f564, %f563;
	add.s32 	%r358, %r390, 11;
	selp.b32 	%r359, %r358, %r357, %p165;
	selp.f32 	%f565, %f564, %f563, %p165;
	ld.global.f32 	%f566, [%rd119+16];
	setp.gt.f32 	%p166, %f566, %f565;
	add.s32 	%r360, %r390, 12;
	selp.b32 	%r361, %r360, %r359, %p166;
	selp.f32 	%f567, %f566, %f565, %p166;
	ld.global.f32 	%f568, [%rd119+20];
	setp.gt.f32 	%p167, %f568, %f567;
	add.s32 	%r362, %r390, 13;
	selp.b32 	%r363, %r362, %r361, %p167;
	selp.f32 	%f569, %f568, %f567, %p167;
	ld.global.f32 	%f570, [%rd119+24];
	setp.gt.f32 	%p168, %f570, %f569;
	add.s32 	%r364, %r390, 14;
	selp.b32 	%r365, %r364, %r363, %p168;
	selp.f32 	%f571, %f570, %f569, %p168;
	ld.global.f32 	%f572, [%rd119+28];
	setp.gt.f32 	%p169, %f572, %f571;
	add.s32 	%r366, %r390, 15;
	selp.b32 	%r367, %r366, %r365, %p169;
	selp.f32 	%f573, %f572, %f571, %p169;
	ld.global.f32 	%f574, [%rd119+32];
	setp.gt.f32 	%p170, %f574, %f573;
	add.s32 	%r390, %r390, 16;
	selp.b32 	%r404, %r390, %r367, %p170;
	selp.f32 	%f600, %f574, %f573, %p170;
	add.s64 	%rd119, %rd119, 64;
	setp.ne.s32 	%p171, %r390, %r5;
	@%p171 bra 	$L__BB0_20;
	add.s32 	%r396, %r390, 1;
$L__BB0_22:
	setp.eq.s32 	%p172, %r4, 0;
	@%p172 bra 	$L__BB0_31;
	and.b32  	%r14, %r3, 7;
	setp.lt.u32 	%p173, %r4, 8;
	@%p173 bra 	$L__BB0_25;
	mul.wide.u32 	%rd114, %r396, 4;
	add.s64 	%rd115, %rd3, %rd114;
	ld.global.f32 	%f575, [%rd115];
	setp.gt.f32 	%p174, %f575, %f600;
	selp.b32 	%r369, %r396, %r404, %p174;
	selp.f32 	%f576, %f575, %f600, %p174;
	add.s32 	%r370, %r396, 1;
	ld.global.f32 	%f577, [%rd115+4];
	setp.gt.f32 	%p175, %f577, %f576;
	selp.b32 	%r371, %r370, %r369, %p175;
	selp.f32 	%f578, %f577, %f576, %p175;
	add.s32 	%r372, %r396, 2;
	ld.global.f32 	%f579, [%rd115+8];
	setp.gt.f32 	%p176, %f579, %f578;
	selp.b32 	%r373, %r372, %r371, %p176;
	selp.f32 	%f580, %f579, %f578, %p176;
	add.s32 	%r374, %r396, 3;
	ld.global.f32 	%f581, [%rd115+12];
	setp.gt.f32 	%p177, %f581, %f580;
	selp.b32 	%r375, %r374, %r373, %p177;
	selp.f32 	%f582, %f581, %f580, %p177;
	add.s32 	%r376, %r396, 4;
	ld.global.f32 	%f583, [%rd115+16];
	setp.gt.f32 	%p178, %f583, %f582;
	selp.b32 	%r377, %r376, %r375, %p178;
	selp.f32 	%f584, %f583, %f582, %p178;
	add.s32 	%r378, %r396, 5;
	ld.global.f32 	%f585, [%rd115+20];
	setp.gt.f32 	%p179, %f585, %f584;
	selp.b32 	%r379, %r378, %r377, %p179;
	selp.f32 	%f586, %f585, %f584, %p179;
	add.s32 	%r380, %r396, 6;
	ld.global.f32 	%f587, [%rd115+24];
	setp.gt.f32 	%p180, %f587, %f586;
	selp.b32 	%r381, %r380, %r379, %p180;
	selp.f32 	%f588, %f587, %f586, %p180;
	add.s32 	%r382, %r396, 7;
	ld.global.f32 	%f589, [%rd115+28];
	setp.gt.f32 	%p181, %f589, %f588;
	selp.b32 	%r404, %r382, %r381, %p181;
	selp.f32 	%f600, %f589, %f588, %p181;
	add.s32 	%r396, %r396, 8;
$L__BB0_25:
	setp.eq.s32 	%p182, %r14, 0;
	@%p182 bra 	$L__BB0_31;
	and.b32  	%r20, %r3, 3;
	setp.lt.u32 	%p183, %r14, 4;
	@%p183 bra 	$L__BB0_28;
	mul.wide.u32 	%rd116, %r396, 4;
	add.s64 	%rd117, %rd3, %rd116;
	ld.global.f32 	%f590, [%rd117];
	setp.gt.f32 	%p184, %f590, %f600;
	selp.b32 	%r384, %r396, %r404, %p184;
	selp.f32 	%f591, %f590, %f600, %p184;
	add.s32 	%r385, %r396, 1;
	ld.global.f32 	%f592, [%rd117+4];
	setp.gt.f32 	%p185, %f592, %f591;
	selp.b32 	%r386, %r385, %r384, %p185;
	selp.f32 	%f593, %f592, %f591, %p185;
	add.s32 	%r387, %r396, 2;
	ld.global.f32 	%f594, [%rd117+8];
	setp.gt.f32 	%p186, %f594, %f593;
	selp.b32 	%r388, %r387, %r386, %p186;
	selp.f32 	%f595, %f594, %f593, %p186;
	add.s32 	%r389, %r396, 3;
	ld.global.f32 	%f596, [%rd117+12];
	setp.gt.f32 	%p187, %f596, %f595;
	selp.b32 	%r404, %r389, %r388, %p187;
	selp.f32 	%f600, %f596, %f595, %p187;
	add.s32 	%r396, %r396, 4;
$L__BB0_28:
	setp.eq.s32 	%p188, %r20, 0;
	@%p188 bra 	$L__BB0_31;
	mul.wide.u32 	%rd118, %r396, 4;
	add.s64 	%rd120, %rd3, %rd118;
	neg.s32 	%r401, %r20;
$L__BB0_30:
	.pragma "nounroll";
	ld.global.f32 	%f597, [%rd120];
	setp.gt.f32 	%p189, %f597, %f600;
	selp.b32 	%r404, %r396, %r404, %p189;
	selp.f32 	%f600, %f597, %f600, %p189;
	add.s32 	%r396, %r396, 1;
	add.s64 	%rd120, %rd120, 4;
	add.s32 	%r401, %r401, 1;
	setp.ne.s32 	%p190, %r401, 0;
	@%p190 bra 	$L__BB0_30;
$L__BB0_31:
	st.global.u32 	[%rd1], %r404;
	bra.uni 	$L__BB0_159;
$L__BB0_32:
	.pragma "nounroll";
	mul.wide.u32 	%rd37, %r416, 4;
	add.s64 	%rd38, %rd3, %rd37;
	ld.global.f32 	%f132, [%rd38];
	setp.gt.f32 	%p13, %f132, %f610;
	selp.f32 	%f133, %f132, %f610, %p13;
	ld.global.f32 	%f134, [%rd38+4];
	setp.gt.f32 	%p14, %f134, %f133;
	selp.f32 	%f135, %f134, %f133, %p14;
	ld.global.f32 	%f136, [%rd38+8];
	setp.gt.f32 	%p15, %f136, %f135;
	selp.f32 	%f137, %f136, %f135, %p15;
	ld.global.f32 	%f138, [%rd38+12];
	setp.gt.f32 	%p16, %f138, %f137;
	selp.f32 	%f139, %f138, %f137, %p16;
	ld.global.f32 	%f140, [%rd38+16];
	setp.gt.f32 	%p17, %f140, %f139;
	selp.f32 	%f141, %f140, %f139, %p17;
	ld.global.f32 	%f142, [%rd38+20];
	setp.gt.f32 	%p18, %f142, %f141;
	selp.f32 	%f143, %f142, %f141, %p18;
	ld.global.f32 	%f144, [%rd38+24];
	setp.gt.f32 	%p19, %f144, %f143;
	selp.f32 	%f145, %f144, %f143, %p19;
	ld.global.f32 	%f146, [%rd38+28];
	setp.gt.f32 	%p20, %f146, %f145;
	selp.f32 	%f147, %f146, %f145, %p20;
	ld.global.f32 	%f148, [%rd38+32];
	setp.gt.f32 	%p21, %f148, %f147;
	selp.f32 	%f149, %f148, %f147, %p21;
	ld.global.f32 	%f150, [%rd38+36];
	setp.gt.f32 	%p22, %f150, %f149;
	selp.f32 	%f151, %f150, %f149, %p22;
	ld.global.f32 	%f152, [%rd38+40];
	setp.gt.f32 	%p23, %f152, %f151;
	selp.f32 	%f153, %f152, %f151, %p23;
	ld.global.f32 	%f154, [%rd38+44];
	setp.gt.f32 	%p24, %f154, %f153;
	selp.f32 	%f155, %f154, %f153, %p24;
	ld.global.f32 	%f156, [%rd38+48];
	setp.gt.f32 	%p25, %f156, %f155;
	selp.f32 	%f157, %f156, %f155, %p25;
	ld.global.f32 	%f158, [%rd38+52];
	setp.gt.f32 	%p26, %f158, %f157;
	selp.f32 	%f159, %f158, %f157, %p26;
	ld.global.f32 	%f160, [%rd38+56];
	setp.gt.f32 	%p27, %f160, %f159;
	selp.f32 	%f161, %f160, %f159, %p27;
	ld.global.f32 	%f162, [%rd38+60];
	setp.gt.f32 	%p28, %f162, %f161;
	selp.f32 	%f610, %f162, %f161, %p28;
	add.s32 	%r412, %r416, 16;
	add.s32 	%r195, %r416, 15;
	setp.eq.s32 	%p29, %r195, %r49;
	mov.u32 	%r416, %r412;
	@%p29 bra 	$L__BB0_33;
	bra.uni 	$L__BB0_32;
$L__BB0_33:
	setp.eq.s32 	%p30, %r48, 0;
	@%p30 bra 	$L__BB0_42;
	and.b32  	%r51, %r47, 7;
	setp.lt.u32 	%p31, %r48, 8;
	@%p31 bra 	$L__BB0_36;
	mul.wide.u32 	%rd39, %r412, 4;
	add.s64 	%rd40, %rd3, %rd39;
	ld.global.f32 	%f164, [%rd40];
	setp.gt.f32 	%p32, %f164, %f610;
	selp.f32 	%f165, %f164, %f610, %p32;
	ld.global.f32 	%f166, [%rd40+4];
	setp.gt.f32 	%p33, %f166, %f165;
	selp.f32 	%f167, %f166, %f165, %p33;
	ld.global.f32 	%f168, [%rd40+8];
	setp.gt.f32 	%p34, %f168, %f167;
	selp.f32 	%f169, %f168, %f167, %p34;
	ld.global.f32 	%f170, [%rd40+12];
	setp.gt.f32 	%p35, %f170, %f169;
	selp.f32 	%f171, %f170, %f169, %p35;
	ld.global.f32 	%f172, [%rd40+16];
	setp.gt.f32 	%p36, %f172, %f171;
	selp.f32 	%f173, %f172, %f171, %p36;
	ld.global.f32 	%f174, [%rd40+20];
	setp.gt.f32 	%p37, %f174, %f173;
	selp.f32 	%f175, %f174, %f173, %p37;
	ld.global.f32 	%f176, [%rd40+24];
	setp.gt.f32 	%p38, %f176, %f175;
	selp.f32 	%f177, %f176, %f175, %p38;
	ld.global.f32 	%f178, [%rd40+28];
	setp.gt.f32 	%p39, %f178, %f177;
	selp.f32 	%f610, %f178, %f177, %p39;
	add.s32 	%r412, %r412, 8;
$L__BB0_36:
	setp.eq.s32 	%p40, %r51, 0;
	@%p40 bra 	$L__BB0_42;
	and.b32  	%r54, %r47, 3;
	setp.lt.u32 	%p41, %r51, 4;
	@%p41 bra 	$L__BB0_39;
	mul.wide.u32 	%rd41, %r412, 4;
	add.s64 	%rd42, %rd3, %rd41;
	ld.global.f32 	%f180, [%rd42];
	setp.gt.f32 	%p42, %f180, %f610;
	selp.f32 	%f181, %f180, %f610, %p42;
	ld.global.f32 	%f182, [%rd42+4];
	setp.gt.f32 	%p43, %f182, %f181;
	selp.f32 	%f183, %f182, %f181, %p43;
	ld.global.f32 	%f184, [%rd42+8];
	setp.gt.f32 	%p44, %f184, %f183;
	selp.f32 	%f185, %f184, %f183, %p44;
	ld.global.f32 	%f186, [%rd42+12];
	setp.gt.f32 	%p45, %f186, %f185;
	selp.f32 	%f610, %f186, %f185, %p45;
	add.s32 	%r412, %r412, 4;
$L__BB0_39:
	setp.eq.s32 	%p46, %r54, 0;
	@%p46 bra 	$L__BB0_42;
	mov.b32 	%r415, 0;
$L__BB0_41:
	.pragma "nounroll";
	mul.wide.u32 	%rd43, %r412, 4;
	add.s64 	%rd44, %rd3, %rd43;
	ld.global.f32 	%f187, [%rd44];
	setp.gt.f32 	%p47, %f187, %f610;
	selp.f32 	%f610, %f187, %f610, %p47;
	add.s32 	%r412, %r412, 1;
	add.s32 	%r415, %r415, 1;
	setp.ne.s32 	%p48, %r415, %r54;
	@%p48 bra 	$L__BB0_41;
$L__BB0_42:
	setp.lt.s32 	%p49, %r187, 1;
	mov.f32 	%f618, 0f00000000;
	@%p49 bra 	$L__BB0_54;
	add.s32 	%r198, %r187, -1;
	and.b32  	%r61, %r187, 7;
	setp.lt.u32 	%p50, %r198, 7;
	mov.f32 	%f618, 0f00000000;
	mov.b32 	%r417, 0;
	@%p50 bra 	$L__BB0_46;
	and.b32  	%r417, %r187, 2147483640;
	mov.f32 	%f618, 0f00000000;
	mov.b32 	%r420, 0;
$L__BB0_45:
	.pragma "nounroll";
	mul.wide.u32 	%rd45, %r420, 4;
	add.s64 	%rd46, %rd3, %rd45;
	ld.global.f32 	%f192, [%rd46];
	sub.f32 	%f193, %f192, %f610;
	fma.rn.f32 	%f194, %f193, 0f3BBB989D, 0f3F000000;
	cvt.sat.f32.f32 	%f195, %f194;
	mov.f32 	%f196, 0f4B400001;
	mov.f32 	%f197, 0f437C0000;
	fma.rm.f32 	%f198, %f195, %f197, %f196;
	add.f32 	%f199, %f198, 0fCB40007F;
	neg.f32 	%f200, %f199;
	fma.rn.f32 	%f201, %f193, 0f3FB8AA3B, %f200;
	fma.rn.f32 	%f202, %f193, 0f32A57060, %f201;
	mov.b32 	%r200, %f198;
	shl.b32 	%r201, %r200, 23;
	mov.b32 	%f203, %r201;
	ex2.approx.ftz.f32 	%f204, %f202;
	mul.f32 	%f205, %f204, %f203;
	st.global.f32 	[%rd46], %f205;
	add.f32 	%f206, %f618, %f205;
	ld.global.f32 	%f207, [%rd46+4];
	sub.f32 	%f208, %f207, %f610;
	fma.rn.f32 	%f209, %f208, 0f3BBB989D, 0f3F000000;
	cvt.sat.f32.f32 	%f210, %f209;
	fma.rm.f32 	%f211, %f210, %f197, %f196;
	add.f32 	%f212, %f211, 0fCB40007F;
	neg.f32 	%f213, %f212;
	fma.rn.f32 	%f214, %f208, 0f3FB8AA3B, %f213;
	fma.rn.f32 	%f215, %f208, 0f32A57060, %f214;
	mov.b32 	%r202, %f211;
	shl.b32 	%r203, %r202, 23;
	mov.b32 	%f216, %r203;
	ex2.approx.ftz.f32 	%f217, %f215;
	mul.f32 	%f218, %f217, %f216;
	st.global.f32 	[%rd46+4], %f218;
	add.f32 	%f219, %f206, %f218;
	ld.global.f32 	%f220, [%rd46+8];
	sub.f32 	%f221, %f220, %f610;
	fma.rn.f32 	%f222, %f221, 0f3BBB989D, 0f3F000000;
	cvt.sat.f32.f32 	%f223, %f222;
	fma.rm.f32 	%f224, %f223, %f197, %f196;
	add.f32 	%f225, %f224, 0fCB40007F;
	neg.f32 	%f226, %f225;
	fma.rn.f32 	%f227, %f221, 0f3FB8AA3B, %f226;
	fma.rn.f32 	%f228, %f221, 0f32A57060, %f227;
	mov.b32 	%r204, %f224;
	shl.b32 	%r205, %r204, 23;
	mov.b32 	%f229, %r205;
	ex2.approx.ftz.f32 	%f230, %f228;
	mul.f32 	%f231, %f230, %f229;
	st.global.f32 	[%rd46+8], %f231;
	add.f32 	%f232, %f219, %f231;
	ld.global.f32 	%f233, [%rd46+12];
	sub.f32 	%f234, %f233, %f610;
	fma.rn.f32 	%f235, %f234, 0f3BBB989D, 0f3F000000;
	cvt.sat.f32.f32 	%f236, %f235;
	fma.rm.f32 	%f237, %f236, %f197, %f196;
	add.f32 	%f238, %f237, 0fCB40007F;
	neg.f32 	%f239, %f238;
	fma.rn.f32 	%f240, %f234, 0f3FB8AA3B, %f239;
	fma.rn.f32 	%f241, %f234, 0f32A57060, %f240;
	mov.b32 	%r206, %f237;
	shl.b32 	%r207, %r206, 23;
	mov.b32 	%f242, %r207;
	ex2.approx.ftz.f32 	%f243, %f241;
	mul.f32 	%f244, %f243, %f242;
	st.global.f32 	[%rd46+12], %f244;
	add.f32 	%f245, %f232, %f244;
	ld.global.f32 	%f246, [%rd46+16];
	sub.f32 	%f247, %f246, %f610;
	fma.rn.f32 	%f248, %f247, 0f3BBB989D, 0f3F000000;
	cvt.sat.f32.f32 	%f249, %f248;
	fma.rm.f32 	%f250, %f249, %f197, %f196;
	add.f32 	%f251, %f250, 0fCB40007F;
	neg.f32 	%f252, %f251;
	fma.rn.f32 	%f253, %f247, 0f3FB8AA3B, %f252;
	fma.rn.f32 	%f254, %f247, 0f32A57060, %f253;
	mov.b32 	%r208, %f250;
	shl.b32 	%r209, %r208, 23;
	mov.b32 	%f255, %r209;
	ex2.approx.ftz.f32 	%f256, %f254;
	mul.f32 	%f257, %f256, %f255;
	st.global.f32 	[%rd46+16], %f257;
	add.f32 	%f258, %f245, %f257;
	ld.global.f32 	%f259, [%rd46+20];
	sub.f32 	%f260, %f259, %f610;
	fma.rn.f32 	%f261, %f260, 0f3BBB989D, 0f3F000000;
	cvt.sat.f32.f32 	%f262, %f261;
	fma.rm.f32 	%f263, %f262, %f197, %f196;
	add.f32 	%f264, %f263, 0fCB40007F;
	neg.f32 	%f265, %f264;
	fma.rn.f32 	%f266, %f260, 0f3FB8AA3B, %f265;
	fma.rn.f32 	%f267, %f260, 0f32A57060, %f266;
	mov.b32 	%r210, %f263;
	shl.b32 	%r211, %r210, 23;
	mov.b32 	%f268, %r211;
	ex2.approx.ftz.f32 	%f269, %f267;
	mul.f32 	%f270, %f269, %f268;
	st.global.f32 	[%rd46+20], %f270;
	add.f32 	%f271, %f258, %f270;
	ld.global.f32 	%f272, [%rd46+24];
	sub.f32 	%f273, %f272, %f610;
	fma.rn.f32 	%f274, %f273, 0f3BBB989D, 0f3F000000;
	cvt.sat.f32.f32 	%f275, %f274;
	fma.rm.f32 	%f276, %f275, %f197, %f196;
	add.f32 	%f277, %f276, 0fCB40007F;
	neg.f32 	%f278, %f277;
	fma.rn.f32 	%f279, %f273, 0f3FB8AA3B, %f278;
	fma.rn.f32 	%f280, %f273, 0f32A57060, %f279;
	mov.b32 	%r212, %f276;
	shl.b32 	%r213, %r212, 23;
	mov.b32 	%f281, %r213;
	ex2.approx.ftz.f32 	%f282, %f280;
	mul.f32 	%f283, %f282, %f281;
	st.global.f32 	[%rd46+24], %f283;
	add.f32 	%f284, %f271, %f283;
	ld.global.f32 	%f285, [%rd46+28];
	sub.f32 	%f286, %f285, %f610;
	fma.rn.f32 	%f287, %f286, 0f3BBB989D, 0f3F000000;
	cvt.sat.f32.f32 	%f288, %f287;
	fma.rm.f32 	%f289, %f288, %f197, %f196;
	add.f32 	%f290, %f289, 0fCB40007F;
	neg.f32 	%f291, %f290;
	fma.rn.f32 	%f292, %f286, 0f3FB8AA3B, %f291;
	fma.rn.f32 	%f293, %f286, 0f32A57060, %f292;
	mov.b32 	%r214, %f289;
	shl.b32 	%r215, %r214, 23;
	mov.b32 	%f294, %r215;
	ex2.approx.ftz.f32 	%f295, %f293;
	mul.f32 	%f296, %f295, %f294;
	st.global.f32 	[%rd46+28], %f296;
	add.f32 	%f618, %f284, %f296;
	add.s32 	%r420, %r420, 8;
	setp.eq.s32 	%p51, %r420, %r417;
	@%p51 bra 	$L__BB0_46;
	bra.uni 	$L__BB0_45;
$L__BB0_46:
	setp.eq.s32 	%p52, %r61, 0;
	@%p52 bra 	$L__BB0_54;
	and.b32  	%r66, %r187, 3;
	setp.lt.u32 	%p53, %r61, 4;
	@%p53 bra 	$L__BB0_49;
	mul.wide.u32 	%rd47, %r417, 4;
	add.s64 	%rd48, %rd3, %rd47;
	ld.global.f32 	%f298, [%rd48];
	sub.f32 	%f299, %f298, %f610;
	fma.rn.f32 	%f300, %f299, 0f3BBB989D, 0f3F000000;
	cvt.sat.f32.f32 	%f301, %f300;
	mov.f32 	%f302, 0f4B400001;
	mov.f32 	%f303, 0f437C0000;
	fma.rm.f32 	%f304, %f301, %f303, %f302;
	add.f32 	%f305, %f304, 0fCB40007F;
	neg.f32 	%f306, %f305;
	fma.rn.f32 	%f307, %f299, 0f3FB8AA3B, %f306;
	fma.rn.f32 	%f308, %f299, 0f32A57060, %f307;
	mov.b32 	%r216, %f304;
	shl.b32 	%r217, %r216, 23;
	mov.b32 	%f309, %r217;
	ex2.approx.ftz.f32 	%f310, %f308;
	mul.f32 	%f311, %f310, %f309;
	st.global.f32 	[%rd48], %f311;
	add.f32 	%f312, %f618, %f311;
	ld.global.f32 	%f313, [%rd48+4];
	sub.f32 	%f314, %f313, %f610;
	fma.rn.f32 	%f315, %f314, 0f3BBB989D, 0f3F000000;
	cvt.sat.f32.f32 	%f316, %f315;
	fma.rm.f32 	%f317, %f316, %f303, %f302;
	add.f32 	%f318, %f317, 0fCB40007F;
	neg.f32 	%f319, %f318;
	fma.rn.f32 	%f320, %f314, 0f3FB8AA3B, %f319;
	fma.rn.f32 	%f321, %f314, 0f32A57060, %f320;
	mov.b32 	%r218, %f317;
	shl.b32 	%r219, %r218, 23;
	mov.b32 	%f322, %r219;
	ex2.approx.ftz.f32 	%f323, %f321;
	mul.f32 	%f324, %f323, %f322;
	st.global.f32 	[%rd48+4], %f324;
	add.f32 	%f325, %f312, %f324;
	ld.global.f32 	%f326, [%rd48+8];
	sub.f32 	%f327, %f326, %f610;
	fma.rn.f32 	%f328, %f327, 0f3BBB989D, 0f3F000000;
	cvt.sat.f32.f32 	%f329, %f328;
	fma.rm.f32 	%f330, %f329, %f303, %f302;
	add.f32 	%f331, %f330, 0fCB40007F;
	neg.f32 	%f332, %f331;
	fma.rn.f32 	%f333, %f327, 0f3FB8AA3B, %f332;
	fma.rn.f32 	%f334, %f327, 0f32A57060, %f333;
	mov.b32 	%r220, %f330;
	shl.b32 	%r221, %r220, 23;
	mov.b32 	%f335, %r221;
	ex2.approx.ftz.f32 	%f336, %f334;
	mul.f32 	%f337, %f336, %f335;
	st.global.f32 	[%rd48+8], %f337;
	add.f32 	%f338, %f325, %f337;
	ld.global.f32 	%f339, [%rd48+12];
	sub.f32 	%f340, %f339, %f610;
	fma.rn.f32 	%f341, %f340, 0f3BBB989D, 0f3F000000;
	cvt.sat.f32.f32 	%f342, %f341;
	fma.rm.f32 	%f343, %f342, %f303, %f302;
	add.f32 	%f344, %f343, 0fCB40007F;
	neg.f32 	%f345, %f344;
	fma.rn.f32 	%f346, %f340, 0f3FB8AA3B, %f345;
	fma.rn.f32 	%f347, %f340, 0f32A57060, %f346;
	mov.b32 	%r222, %f343;
	shl.b32 	%r223, %r222, 23;
	mov.b32 	%f348, %r223;
	ex2.approx.ftz.f32 	%f349, %f347;
	mul.f32 	%f350, %f349, %f348;
	st.global.f32 	[%rd48+12], %f350;
	add.f32 	%f618, %f338, %f350;
	add.s32 	%r417, %r417, 4;
$L__BB0_49:
	setp.eq.s32 	%p54, %r66, 0;
	@%p54 bra 	$L__BB0_54;
	setp.eq.s32 	%p55, %r66, 1;
	@%p55 bra 	$L__BB0_52;
	mul.wide.u32 	%rd49, %r417, 4;
	add.s64 	%rd50, %rd3, %rd49;
	ld.global.f32 	%f352, [%rd50];
	sub.f32 	%f353, %f352, %f610;
	fma.rn.f32 	%f354, %f353, 0f3BBB989D, 0f3F000000;
	cvt.sat.f32.f32 	%f355, %f354;
	mov.f32 	%f356, 0f4B400001;
	mov.f32 	%f357, 0f437C0000;
	fma.rm.f32 	%f358, %f355, %f357, %f356;
	add.f32 	%f359, %f358, 0fCB40007F;
	neg.f32 	%f360, %f359;
	fma.rn.f32 	%f361, %f353, 0f3FB8AA3B, %f360;
	fma.rn.f32 	%f362, %f353, 0f32A57060, %f361;
	mov.b32 	%r224, %f358;
	shl.b32 	%r225, %r224, 23;
	mov.b32 	%f363, %r225;
	ex2.approx.ftz.f32 	%f364, %f362;
	mul.f32 	%f365, %f364, %f363;
	st.global.f32 	[%rd50], %f365;
	add.f32 	%f366, %f618, %f365;
	ld.global.f32 	%f367, [%rd50+4];
	sub.f32 	%f368, %f367, %f610;
	fma.rn.f32 	%f369, %f368, 0f3BBB989D, 0f3F000000;
	cvt.sat.f32.f32 	%f370, %f369;
	fma.rm.f32 	%f371, %f370, %f357, %f356;
	add.f32 	%f372, %f371, 0fCB40007F;
	neg.f32 	%f373, %f372;
	fma.rn.f32 	%f374, %f368, 0f3FB8AA3B, %f373;
	fma.rn.f32 	%f375, %f368, 0f32A57060, %f374;
	mov.b32 	%r226, %f371;
	shl.b32 	%r227, %r226, 23;
	mov.b32 	%f376, %r227;
	ex2.approx.ftz.f32 	%f377, %f375;
	mul.f32 	%f378, %f377, %f376;
	st.global.f32 	[%rd50+4], %f378;
	add.f32 	%f618, %f366, %f378;
	add.s32 	%r417, %r417, 2;
$L__BB0_52:
	and.b32  	%r228, %r187, 1;
	setp.eq.b32 	%p56, %r228, 1;
	not.pred 	%p57, %p56;
	@%p57 bra 	$L__BB0_54;
	mul.wide.u32 	%rd51, %r417, 4;
	add.s64 	%rd52, %rd3, %rd51;
	ld.global.f32 	%f379, [%rd52];
	sub.f32 	%f380, %f379, %f610;
	fma.rn.f32 	%f381, %f380, 0f3BBB989D, 0f3F000000;
	cvt.sat.f32.f32 	%f382, %f381;
	mov.f32 	%f383, 0f4B400001;
	mov.f32 	%f384, 0f437C0000;
	fma.rm.f32 	%f385, %f382, %f384, %f383;
	add.f32 	%f386, %f385, 0fCB40007F;
	neg.f32 	%f387, %f386;
	fma.rn.f32 	%f388, %f380, 0f3FB8AA3B, %f387;
	fma.rn.f32 	%f389, %f380, 0f32A57060, %f388;
	mov.b32 	%r229, %f385;
	shl.b32 	%r230, %r229, 23;
	mov.b32 	%f390, %r230;
	ex2.approx.ftz.f32 	%f391, %f389;
	mul.f32 	%f392, %f391, %f390;
	st.global.f32 	[%rd52], %f392;
	add.f32 	%f618, %f618, %f392;
$L__BB0_54:
	setp.lt.s32 	%p58, %r187, 1;
	@%p58 bra 	$L__BB0_67;
	add.s32 	%r232, %r187, -1;
	and.b32  	%r71, %r187, 15;
	setp.lt.u32 	%p59, %r232, 15;
	mov.b32 	%r422, 0;
	@%p59 bra 	$L__BB0_58;
	and.b32  	%r422, %r187, 2147483632;
	mov.b32 	%r421, 0;
$L__BB0_57:
	.pragma "nounroll";
	mul.wide.u32 	%rd53, %r421, 4;
	add.s64 	%rd54, %rd3, %rd53;
	ld.global.f32 	%f393, [%rd54];
	div.rn.f32 	%f394, %f393, %f618;
	st.global.f32 	[%rd54], %f394;
	ld.global.f32 	%f395, [%rd54+4];
	div.rn.f32 	%f396, %f395, %f618;
	st.global.f32 	[%rd54+4], %f396;
	ld.global.f32 	%f397, [%rd54+8];
	div.rn.f32 	%f398, %f397, %f618;
	st.global.f32 	[%rd54+8], %f398;
	ld.global.f32 	%f399, [%rd54+12];
	div.rn.f32 	%f400, %f399, %f618;
	st.global.f32 	[%rd54+12], %f400;
	ld.global.f32 	%f401, [%rd54+16];
	div.rn.f32 	%f402, %f401, %f618;
	st.global.f32 	[%rd54+16], %f402;
	ld.global.f32 	%f403, [%rd54+20];
	div.rn.f32 	%f404, %f403, %f618;
	st.global.f32 	[%rd54+20], %f404;
	ld.global.f32 	%f405, [%rd54+24];
	div.rn.f32 	%f406, %f405, %f618;
	st.global.f32 	[%rd54+24], %f406;
	ld.global.f32 	%f407, [%rd54+28];
	div.rn.f32 	%f408, %f407, %f618;
	st.global.f32 	[%rd54+28], %f408;
	ld.global.f32 	%f409, [%rd54+32];
	div.rn.f32 	%f410, %f409, %f618;
	st.global.f32 	[%rd54+32], %f410;
	ld.global.f32 	%f411, [%rd54+36];
	div.rn.f32 	%f412, %f411, %f618;
	st.global.f32 	[%rd54+36], %f412;
	ld.global.f32 	%f413, [%rd54+40];
	div.rn.f32 	%f414, %f413, %f618;
	st.global.f32 	[%rd54+40], %f414;
	ld.global.f32 	%f415, [%rd54+44];
	div.rn.f32 	%f416, %f415, %f618;
	st.global.f32 	[%rd54+44], %f416;
	ld.global.f32 	%f417, [%rd54+48];
	div.rn.f32 	%f418, %f417, %f618;
	st.global.f32 	[%rd54+48], %f418;
	ld.global.f32 	%f419, [%rd54+52];
	div.rn.f32 	%f420, %f419, %f618;
	st.global.f32 	[%rd54+52], %f420;
	ld.global.f32 	%f421, [%rd54+56];
	div.rn.f32 	%f422, %f421, %f618;
	st.global.f32 	[%rd54+56], %f422;
	ld.global.f32 	%f423, [%rd54+60];
	div.rn.f32 	%f424, %f423, %f618;
	st.global.f32 	[%rd54+60], %f424;
	add.s32 	%r421, %r421, 16;
	setp.ne.s32 	%p60, %r421, %r422;
	@%p60 bra 	$L__BB0_57;
$L__BB0_58:
	setp.eq.s32 	%p61, %r71, 0;
	@%p61 bra 	$L__BB0_67;
	and.b32  	%r78, %r187, 7;
	setp.lt.u32 	%p62, %r71, 8;
	@%p62 bra 	$L__BB0_61;
	mul.wide.u32 	%rd55, %r422, 4;
	add.s64 	%rd56, %rd3, %rd55;
	ld.global.f32 	%f425, [%rd56];
	div.rn.f32 	%f426, %f425, %f618;
	st.global.f32 	[%rd56], %f426;
	ld.global.f32 	%f427, [%rd56+4];
	div.rn.f32 	%f428, %f427, %f618;
	st.global.f32 	[%rd56+4], %f428;
	ld.global.f32 	%f429, [%rd56+8];
	div.rn.f32 	%f430, %f429, %f618;
	st.global.f32 	[%rd56+8], %f430;
	ld.global.f32 	%f431, [%rd56+12];
	div.rn.f32 	%f432, %f431, %f618;
	st.global.f32 	[%rd56+12], %f432;
	ld.global.f32 	%f433, [%rd56+16];
	div.rn.f32 	%f434, %f433, %f618;
	st.global.f32 	[%rd56+16], %f434;
	ld.global.f32 	%f435, [%rd56+20];
	div.rn.f32 	%f436, %f435, %f618;
	st.global.f32 	[%rd56+20], %f436;
	ld.global.f32 	%f437, [%rd56+24];
	div.rn.f32 	%f438, %f437, %f618;
	st.global.f32 	[%rd56+24], %f438;
	ld.global.f32 	%f439, [%rd56+28];
	div.rn.f32 	%f440, %f439, %f618;
	st.global.f32 	[%rd56+28], %f440;
	add.s32 	%r422, %r422, 8;
$L__BB0_61:
	setp.eq.s32 	%p63, %r78, 0;
	@%p63 bra 	$L__BB0_67;
	and.b32  	%r81, %r187, 3;
	setp.lt.u32 	%p64, %r78, 4;
	@%p64 bra 	$L__BB0_64;
	mul.wide.u32 	%rd57, %r422, 4;
	add.s64 	%rd58, %rd3, %rd57;
	ld.global.f32 	%f441, [%rd58];
	div.rn.f32 	%f442, %f441, %f618;
	st.global.f32 	[%rd58], %f442;
	ld.global.f32 	%f443, [%rd58+4];
	div.rn.f32 	%f444, %f443, %f618;
	st.global.f32 	[%rd58+4], %f444;
	ld.global.f32 	%f445, [%rd58+8];
	div.rn.f32 	%f446, %f445, %f618;
	st.global.f32 	[%rd58+8], %f446;
	ld.global.f32 	%f447, [%rd58+12];
	div.rn.f32 	%f448, %f447, %f618;
	st.global.f32 	[%rd58+12], %f448;
	add.s32 	%r422, %r422, 4;
$L__BB0_64:
	setp.eq.s32 	%p65, %r81, 0;
	@%p65 bra 	$L__BB0_67;
	mov.b32 	%r426, 0;
$L__BB0_66:
	.pragma "nounroll";
	mul.wide.u32 	%rd59, %r422, 4;
	add.s64 	%rd60, %rd3, %rd59;
	ld.global.f32 	%f449, [%rd60];
	div.rn.f32 	%f450, %f449, %f618;
	st.global.f32 	[%rd60], %f450;
	add.s32 	%r422, %r422, 1;
	add.s32 	%r426, %r426, 1;
	setp.ne.s32 	%p66, %r426, %r81;
	@%p66 bra 	$L__BB0_66;
$L__BB0_67:
	shr.u64 	%rd61, %rd25, 12;
	xor.b64  	%rd62, %rd61, %rd25;
	shl.b64 	%rd63, %rd62, 25;
	xor.b64  	%rd64, %rd63, %rd62;
	shr.u64 	%rd65, %rd64, 27;
	xor.b64  	%rd66, %rd65, %rd64;
	mul.lo.s64 	%rd67, %rd66, 2685821657736338717;
	shr.u64 	%rd68, %rd67, 40;
	cvt.u32.u64 	%r235, %rd68;
	cvt.rn.f32.u32 	%f37, %r235;
	setp.gtu.f32 	%p67, %f72, 0f00000000;
	setp.ltu.f32 	%p68, %f72, 0f3F800000;
	and.pred  	%p69, %p67, %p68;
	@%p69 bra 	$L__BB0_83;
	setp.lt.s32 	%p115, %r187, 2;
	mov.b32 	%r441, 0;
	@%p115 bra 	$L__BB0_82;
	ld.global.f32 	%f622, [%rd3];
	add.s32 	%r88, %r187, -1;
	add.s32 	%r278, %r187, -2;
	and.b32  	%r89, %r88, 15;
	setp.lt.u32 	%p116, %r278, 15;
	mov.b32 	%r441, 0;
	mov.b32 	%r433, 1;
	@%p116 bra 	$L__BB0_73;
	and.b32  	%r90, %r88, -16;
	add.s64 	%rd121, %rd3, 32;
	mov.b32 	%r427, 0;
	mov.u32 	%r441, %r427;
$L__BB0_71:
	.pragma "nounroll";
	add.s32 	%r280, %r427, 1;
	ld.global.f32 	%f490, [%rd121+-28];
	setp.gt.f32 	%p117, %f490, %f622;
	selp.b32 	%r281, %r280, %r441, %p117;
	selp.f32 	%f491, %f490, %f622, %p117;
	ld.global.f32 	%f492, [%rd121+-24];
	setp.gt.f32 	%p118, %f492, %f491;
	add.s32 	%r282, %r427, 2;
	selp.b32 	%r283, %r282, %r281, %p118;
	selp.f32 	%f493, %f492, %f491, %p118;
	ld.global.f32 	%f494, [%rd121+-20];
	setp.gt.f32 	%p119, %f494, %f493;
	add.s32 	%r284, %r427, 3;
	selp.b32 	%r285, %r284, %r283, %p119;
	selp.f32 	%f495, %f494, %f493, %p119;
	ld.global.f32 	%f496, [%rd121+-16];
	setp.gt.f32 	%p120, %f496, %f495;
	add.s32 	%r286, %r427, 4;
	selp.b32 	%r287, %r286, %r285, %p120;
	selp.f32 	%f497, %f496, %f495, %p120;
	ld.global.f32 	%f498, [%rd121+-12];
	setp.gt.f32 	%p121, %f498, %f497;
	add.s32 	%r288, %r427, 5;
	selp.b32 	%r289, %r288, %r287, %p121;
	selp.f32 	%f499, %f498, %f497, %p121;
	ld.global.f32 	%f500, [%rd121+-8];
	setp.gt.f32 	%p122, %f500, %f499;
	add.s32 	%r290, %r427, 6;
	selp.b32 	%r291, %r290, %r289, %p122;
	selp.f32 	%f501, %f500, %f499, %p122;
	ld.global.f32 	%f502, [%rd121+-4];
	setp.gt.f32 	%p123, %f502, %f501;
	add.s32 	%r292, %r427, 7;
	selp.b32 	%r293, %r292, %r291, %p123;
	selp.f32 	%f503, %f502, %f501, %p123;
	ld.global.f32 	%f504, [%rd121];
	setp.gt.f32 	%p124, %f504, %f503;
	add.s32 	%r294, %r427, 8;
	selp.b32 	%r295, %r294, %r293, %p124;
	selp.f32 	%f505, %f504, %f503, %p124;
	ld.global.f32 	%f506, [%rd121+4];
	setp.gt.f32 	%p125, %f506, %f505;
	add.s32 	%r296, %r427, 9;
	selp.b32 	%r297, %r296, %r295, %p125;
	selp.f32 	%f507, %f506, %f505, %p125;
	ld.global.f32 	%f508, [%rd121+8];
	setp.gt.f32 	%p126, %f508, %f507;
	add.s32 	%r298, %r427, 10;
	selp.b32 	%r299, %r298, %r297, %p126;
	selp.f32 	%f509, %f508, %f507, %p126;
	ld.global.f32 	%f510, [%rd121+12];
	setp.gt.f32 	%p127, %f510, %f509;
	add.s32 	%r300, %r427, 11;
	selp.b32 	%r301, %r300, %r299, %p127;
	selp.f32 	%f511, %f510, %f509, %p127;
	ld.global.f32 	%f512, [%rd121+16];
	setp.gt.f32 	%p128, %f512, %f511;
	add.s32 	%r302, %r427, 12;
	selp.b32 	%r303, %r302, %r301, %p128;
	selp.f32 	%f513, %f512, %f511, %p128;
	ld.global.f32 	%f514, [%rd121+20];
	setp.gt.f32 	%p129, %f514, %f513;
	add.s32 	%r304, %r427, 13;
	selp.b32 	%r305, %r304, %r303, %p129;
	selp.f32 	%f515, %f514, %f513, %p129;
	ld.global.f32 	%f516, [%rd121+24];
	setp.gt.f32 	%p130, %f516, %f515;
	add.s32 	%r306, %r427, 14;
	selp.b32 	%r307, %r306, %r305, %p130;
	selp.f32 	%f517, %f516, %f515, %p130;
	ld.global.f32 	%f518, [%rd121+28];
	setp.gt.f32 	%p131, %f518, %f517;
	add.s32 	%r308, %r427, 15;
	selp.b32 	%r309, %r308, %r307, %p131;
	selp.f32 	%f519, %f518, %f517, %p131;
	ld.global.f32 	%f520, [%rd121+32];
	setp.gt.f32 	%p132, %f520, %f519;
	add.s32 	%r427, %r427, 16;
	selp.b32 	%r441, %r427, %r309, %p132;
	selp.f32 	%f622, %f520, %f519, %p132;
	add.s64 	%rd121, %rd121, 64;
	setp.ne.s32 	%p133, %r427, %r90;
	@%p133 bra 	$L__BB0_71;
	add.s32 	%r433, %r427, 1;
$L__BB0_73:
	setp.eq.s32 	%p134, %r89, 0;
	@%p134 bra 	$L__BB0_82;
	and.b32  	%r99, %r88, 7;
	setp.lt.u32 	%p135, %r89, 8;
	@%p135 bra 	$L__BB0_76;
	mul.wide.u32 	%rd109, %r433, 4;
	add.s64 	%rd110, %rd3, %rd109;
	ld.global.f32 	%f521, [%rd110];
	setp.gt.f32 	%p136, %f521, %f622;
	selp.b32 	%r311, %r433, %r441, %p136;
	selp.f32 	%f522, %f521, %f622, %p136;
	add.s32 	%r312, %r433, 1;
	ld.global.f32 	%f523, [%rd110+4];
	setp.gt.f32 	%p137, %f523, %f522;
	selp.b32 	%r313, %r312, %r311, %p137;
	selp.f32 	%f524, %f523, %f522, %p137;
	add.s32 	%r314, %r433, 2;
	ld.global.f32 	%f525, [%rd110+8];
	setp.gt.f32 	%p138, %f525, %f524;
	selp.b32 	%r315, %r314, %r313, %p138;
	selp.f32 	%f526, %f525, %f524, %p138;
	add.s32 	%r316, %r433, 3;
	ld.global.f32 	%f527, [%rd110+12];
	setp.gt.f32 	%p139, %f527, %f526;
	selp.b32 	%r317, %r316, %r315, %p139;
	selp.f32 	%f528, %f527, %f526, %p139;
	add.s32 	%r318, %r433, 4;
	ld.global.f32 	%f529, [%rd110+16];
	setp.gt.f32 	%p140, %f529, %f528;
	selp.b32 	%r319, %r318, %r317, %p140;
	selp.f32 	%f530, %f529, %f528, %p140;
	add.s32 	%r320, %r433, 5;
	ld.global.f32 	%f531, [%rd110+20];
	setp.gt.f32 	%p141, %f531, %f530;
	selp.b32 	%r321, %r320, %r319, %p141;
	selp.f32 	%f532, %f531, %f530, %p141;
	add.s32 	%r322, %r433, 6;
	ld.global.f32 	%f533, [%rd110+24];
	setp.gt.f32 	%p142, %f533, %f532;
	selp.b32 	%r323, %r322, %r321, %p142;
	selp.f32 	%f534, %f533, %f532, %p142;
	add.s32 	%r324, %r433, 7;
	ld.global.f32 	%f535, [%rd110+28];
	setp.gt.f32 	%p143, %f535, %f534;
	selp.b32 	%r441, %r324, %r323, %p143;
	selp.f32 	%f622, %f535, %f534, %p143;
	add.s32 	%r433, %r433, 8;
$L__BB0_76:
	setp.eq.s32 	%p144, %r99, 0;
	@%p144 bra 	$L__BB0_82;
	and.b32  	%r105, %r88, 3;
	setp.lt.u32 	%p145, %r99, 4;
	@%p145 bra 	$L__BB0_79;
	mul.wide.u32 	%rd111, %r433, 4;
	add.s64 	%rd112, %rd3, %rd111;
	ld.global.f32 	%f536, [%rd112];
	setp.gt.f32 	%p146, %f536, %f622;
	selp.b32 	%r326, %r433, %r441, %p146;
	selp.f32 	%f537, %f536, %f622, %p146;
	add.s32 	%r327, %r433, 1;
	ld.global.f32 	%f538, [%rd112+4];
	setp.gt.f32 	%p147, %f538, %f537;
	selp.b32 	%r328, %r327, %r326, %p147;
	selp.f32 	%f539, %f538, %f537, %p147;
	add.s32 	%r329, %r433, 2;
	ld.global.f32 	%f540, [%rd112+8];
	setp.gt.f32 	%p148, %f540, %f539;
	selp.b32 	%r330, %r329, %r328, %p148;
	selp.f32 	%f541, %f540, %f539, %p148;
	add.s32 	%r331, %r433, 3;
	ld.global.f32 	%f542, [%rd112+12];
	setp.gt.f32 	%p149, %f542, %f541;
	selp.b32 	%r441, %r331, %r330, %p149;
	selp.f32 	%f622, %f542, %f541, %p149;
	add.s32 	%r433, %r433, 4;
$L__BB0_79:
	setp.eq.s32 	%p150, %r105, 0;
	@%p150 bra 	$L__BB0_82;
	mul.wide.u32 	%rd113, %r433, 4;
	add.s64 	%rd122, %rd3, %rd113;
	neg.s32 	%r438, %r105;
$L__BB0_81:
	.pragma "nounroll";
	ld.global.f32 	%f543, [%rd122];
	setp.gt.f32 	%p151, %f543, %f622;
	selp.b32 	%r441, %r433, %r441, %p151;
	selp.f32 	%f622, %f543, %f622, %p151;
	add.s32 	%r433, %r433, 1;
	add.s64 	%rd122, %rd122, 4;
	add.s32 	%r438, %r438, 1;
	setp.ne.s32 	%p152, %r438, 0;
	@%p152 bra 	$L__BB0_81;
$L__BB0_82:
	st.global.u32 	[%rd1], %r441;
	bra.uni 	$L__BB0_159;
$L__BB0_83:
	setp.lt.s32 	%p70, %r187, 1;
	mov.f32 	%f451, 0f3F800000;
	sub.f32 	%f452, %f451, %f72;
	add.s32 	%r119, %r187, -1;
	cvt.rn.f32.s32 	%f453, %r119;
	div.rn.f32 	%f48, %f452, %f453;
	mov.b32 	%r460, 0;
	@%p70 bra 	$L__BB0_124;
	and.b32  	%r120, %r187, 7;
	setp.lt.u32 	%p71, %r119, 7;
	mov.b32 	%r443, 0;
	mov.u32 	%r460, %r443;
	@%p71 bra 	$L__BB0_103;
	and.b32  	%r443, %r187, 2147483640;
	mov.b32 	%r458, 0;
	mov.u32 	%r460, %r458;
$L__BB0_86:
	.pragma "nounroll";
	mul.wide.u32 	%rd69, %r458, 4;
	add.s64 	%rd20, %rd3, %rd69;
	ld.global.f32 	%f454, [%rd20];
	setp.leu.f32 	%p72, %f454, %f48;
	@%p72 bra 	$L__BB0_88;
	mul.wide.s32 	%rd70, %r460, 8;
	add.s64 	%rd71, %rd2, %rd70;
	st.global.u32 	[%rd71+4], %r458;
	ld.global.f32 	%f455, [%rd20];
	st.global.f32 	[%rd71], %f455;
	add.s32 	%r460, %r460, 1;
$L__BB0_88:
	ld.global.f32 	%f456, [%rd20+4];
	setp.leu.f32 	%p73, %f456, %f48;
	@%p73 bra 	$L__BB0_90;
	add.s32 	%r240, %r458, 1;
	mul.wide.s32 	%rd72, %r460, 8;
	add.s64 	%rd73, %rd2, %rd72;
	st.global.u32 	[%rd73+4], %r240;
	ld.global.f32 	%f457, [%rd20+4];
	st.global.f32 	[%rd73], %f457;
	add.s32 	%r460, %r460, 1;
$L__BB0_90:
	ld.global.f32 	%f458, [%rd20+8];
	setp.leu.f32 	%p74, %f458, %f48;
	@%p74 bra 	$L__BB0_92;
	add.s32 	%r241, %r458, 2;
	mul.wide.s32 	%rd74, %r460, 8;
	add.s64 	%rd75, %rd2, %rd74;
	st.global.u32 	[%rd75+4], %r241;
	ld.global.f32 	%f459, [%rd20+8];
	st.global.f32 	[%rd75], %f459;
	add.s32 	%r460, %r460, 1;
$L__BB0_92:
	ld.global.f32 	%f460, [%rd20+12];
	setp.leu.f32 	%p75, %f460, %f48;
	@%p75 bra 	$L__BB0_94;
	add.s32 	%r242, %r458, 3;
	mul.wide.s32 	%rd76, %r460, 8;
	add.s64 	%rd77, %rd2, %rd76;
	st.global.u32 	[%rd77+4], %r242;
	ld.global.f32 	%f461, [%rd20+12];
	st.global.f32 	[%rd77], %f461;
	add.s32 	%r460, %r460, 1;
$L__BB0_94:
	ld.global.f32 	%f462, [%rd20+16];
	setp.leu.f32 	%p76, %f462, %f48;
	@%p76 bra 	$L__BB0_96;
	add.s32 	%r243, %r458, 4;
	mul.wide.s32 	%rd78, %r460, 8;
	add.s64 	%rd79, %rd2, %rd78;
	st.global.u32 	[%rd79+4], %r243;
	ld.global.f32 	%f463, [%rd20+16];
	st.global.f32 	[%rd79], %f463;
	add.s32 	%r460, %r460, 1;
$L__BB0_96:
	ld.global.f32 	%f464, [%rd20+20];
	setp.leu.f32 	%p77, %f464, %f48;
	@%p77 bra 	$L__BB0_98;
	add.s32 	%r244, %r458, 5;
	mul.wide.s32 	%rd80, %r460, 8;
	add.s64 	%rd81, %rd2, %rd80;
	st.global.u32 	[%rd81+4], %r244;
	ld.global.f32 	%f465, [%rd20+20];
	st.global.f32 	[%rd81], %f465;
	add.s32 	%r460, %r460, 1;
$L__BB0_98:
	ld.global.f32 	%f466, [%rd20+24];
	setp.leu.f32 	%p78, %f466, %f48;
	@%p78 bra 	$L__BB0_100;
	add.s32 	%r245, %r458, 6;
	mul.wide.s32 	%rd82, %r460, 8;
	add.s64 	%rd83, %rd2, %rd82;
	st.global.u32 	[%rd83+4], %r245;
	ld.global.f32 	%f467, [%rd20+24];
	st.global.f32 	[%rd83], %f467;
	add.s32 	%r460, %r460, 1;
$L__BB0_100:
	ld.global.f32 	%f468, [%rd20+28];
	setp.leu.f32 	%p79, %f468, %f48;
	@%p79 bra 	$L__BB0_102;
	add.s32 	%r246, %r458, 7;
	mul.wide.s32 	%rd84, %r460, 8;
	add.s64 	%rd85, %rd2, %rd84;
	st.global.u32 	[%rd85+4], %r246;
	ld.global.f32 	%f469, [%rd20+28];
	st.global.f32 	[%rd85], %f469;
	add.s32 	%r460, %r460, 1;
$L__BB0_102:
	add.s32 	%r458, %r458, 8;
	setp.eq.s32 	%p80, %r458, %r443;
	@%p80 bra 	$L__BB0_103;
	bra.uni 	$L__BB0_86;
$L__BB0_103:
	setp.eq.s32 	%p81, %r120, 0;
	@%p81 bra 	$L__BB0_124;
	and.b32  	%r125, %r187, 3;
	setp.lt.u32 	%p82, %r120, 4;
	@%p82 bra 	$L__BB0_114;
	mul.wide.u32 	%rd86, %r443, 4;
	add.s64 	%rd16, %rd3, %rd86;
	ld.global.f32 	%f470, [%rd16];
	setp.leu.f32 	%p83, %f470, %f48;
	@%p83 bra 	$L__BB0_107;
	mul.wide.s32 	%rd87, %r460, 8;
	add.s64 	%rd88, %rd2, %rd87;
	st.global.u32 	[%rd88+4], %r443;
	ld.global.f32 	%f471, [%rd16];
	st.global.f32 	[%rd88], %f471;
	add.s32 	%r460, %r460, 1;
$L__BB0_107:
	ld.global.f32 	%f472, [%rd16+4];
	setp.leu.f32 	%p84, %f472, %f48;
	@%p84 bra 	$L__BB0_109;
	add.s32 	%r248, %r443, 1;
	mul.wide.s32 	%rd89, %r460, 8;
	add.s64 	%rd90, %rd2, %rd89;
	st.global.u32 	[%rd90+4], %r248;
	ld.global.f32 	%f473, [%rd16+4];
	st.global.f32 	[%rd90], %f473;
	add.s32 	%r460, %r460, 1;
$L__BB0_109:
	ld.global.f32 	%f474, [%rd16+8];
	setp.leu.f32 	%p85, %f474, %f48;
	@%p85 bra 	$L__BB0_111;
	add.s32 	%r249, %r443, 2;
	mul.wide.s32 	%rd91, %r460, 8;
	add.s64 	%rd92, %rd2, %rd91;
	st.global.u32 	[%rd92+4], %r249;
	ld.global.f32 	%f475, [%rd16+8];
	st.global.f32 	[%rd92], %f475;
	add.s32 	%r460, %r460, 1;
$L__BB0_111:
	ld.global.f32 	%f476, [%rd16+12];
	setp.leu.f32 	%p86, %f476, %f48;
	@%p86 bra 	$L__BB0_113;
	add.s32 	%r250, %r443, 3;
	mul.wide.s32 	%rd93, %r460, 8;
	add.s64 	%rd94, %rd2, %rd93;
	st.global.u32 	[%rd94+4], %r250;
	ld.global.f32 	%f477, [%rd16+12];
	st.global.f32 	[%rd94], %f477;
	add.s32 	%r460, %r460, 1;
$L__BB0_113:
	add.s32 	%r443, %r443, 4;
$L__BB0_114:
	setp.eq.s32 	%p87, %r125, 0;
	@%p87 bra 	$L__BB0_124;
	setp.eq.s32 	%p88, %r125, 1;
	@%p88 bra 	$L__BB0_121;
	mul.wide.u32 	%rd95, %r443, 4;
	add.s64 	%rd17, %rd3, %rd95;
	ld.global.f32 	%f478, [%rd17];
	setp.leu.f32 	%p89, %f478, %f48;
	@%p89 bra 	$L__BB0_118;
	mul.wide.s32 	%rd96, %r460, 8;
	add.s64 	%rd97, %rd2, %rd96;
	st.global.u32 	[%rd97+4], %r443;
	ld.global.f32 	%f479, [%rd17];
	st.global.f32 	[%rd97], %f479;
	add.s32 	%r460, %r460, 1;
$L__BB0_118:
	ld.global.f32 	%f480, [%rd17+4];
	setp.leu.f32 	%p90, %f480, %f48;
	@%p90 bra 	$L__BB0_120;
	add.s32 	%r252, %r443, 1;
	mul.wide.s32 	%rd98, %r460, 8;
	add.s64 	%rd99, %rd2, %rd98;
	st.global.u32 	[%rd99+4], %r252;
	ld.global.f32 	%f481, [%rd17+4];
	st.global.f32 	[%rd99], %f481;
	add.s32 	%r460, %r460, 1;
$L__BB0_120:
	add.s32 	%r443, %r443, 2;
$L__BB0_121:
	and.b32  	%r253, %r187, 1;
	setp.eq.b32 	%p91, %r253, 1;
	not.pred 	%p92, %p91;
	@%p92 bra 	$L__BB0_124;
	mul.wide.u32 	%rd100, %r443, 4;
	add.s64 	%rd18, %rd3, %rd100;
	ld.global.f32 	%f482, [%rd18];
	setp.leu.f32 	%p93, %f482, %f48;
	@%p93 bra 	$L__BB0_124;
	mul.wide.s32 	%rd101, %r460, 8;
	add.s64 	%rd102, %rd2, %rd101;
	st.global.u32 	[%rd102+4], %r443;
	ld.global.f32 	%f483, [%rd18];
	st.global.f32 	[%rd102], %f483;
	add.s32 	%r460, %r460, 1;
$L__BB0_124:
	add.s32 	%r148, %r460, -1;
	setp.lt.s32 	%p94, %r460, 2;
	@%p94 bra 	$L__BB0_148;
	add.s32 	%r149, %r460, -2;
	add.s64 	%rd19, %rd2, 20;
	mov.b32 	%r469, 0;
	mov.u32 	%r468, %r148;
$L__BB0_126:
	sub.s32 	%r255, %r469, %r460;
	setp.gt.s32 	%p95, %r255, -2;
	@%p95 bra 	$L__BB0_147;
	and.b32  	%r171, %r468, 3;
	sub.s32 	%r257, %r149, %r469;
	setp.lt.u32 	%p96, %r257, 3;
	mov.b32 	%r471, 0;
	@%p96 bra 	$L__BB0_138;
	and.b32  	%r471, %r468, -4;
	ld.global.f32 	%f625, [%rd2];
	neg.s32 	%r470, %r471;
	mov.u64 	%rd123, %rd19;
$L__BB0_129:
	ld.global.f32 	%f626, [%rd123+-12];
	setp.geu.f32 	%p97, %f625, %f626;
	@%p97 bra 	$L__BB0_131;
	ld.global.u32 	%r258, [%rd123+-16];
	ld.global.u32 	%r259, [%rd123+-8];
	st.global.f32 	[%rd123+-20], %f626;
	st.global.u32 	[%rd123+-16], %r259;
	st.global.f32 	[%rd123+-12], %f625;
	st.global.u32 	[%rd123+-8], %r258;
	mov.f32 	%f626, %f625;
$L__BB0_131:
	ld.global.f32 	%f627, [%rd123+-4];
	setp.geu.f32 	%p98, %f626, %f627;
	@%p98 bra 	$L__BB0_133;
	ld.global.u32 	%r260, [%rd123+-8];
	ld.global.u32 	%r261, [%rd123];
	st.global.f32 	[%rd123+-12], %f627;
	st.global.u32 	[%rd123+-8], %r261;
	st.global.f32 	[%rd123+-4], %f626;
	st.global.u32 	[%rd123], %r260;
	mov.f32 	%f627, %f626;
$L__BB0_133:
	ld.global.f32 	%f628, [%rd123+4];
	setp.geu.f32 	%p99, %f627, %f628;
	@%p99 bra 	$L__BB0_135;
	ld.global.u32 	%r262, [%rd123];
	ld.global.u32 	%r263, [%rd123+8];
	st.global.f32 	[%rd123+-4], %f628;
	st.global.u32 	[%rd123], %r263;
	st.global.f32 	[%rd123+4], %f627;
	st.global.u32 	[%rd123+8], %r262;
	mov.f32 	%f628, %f627;
$L__BB0_135:
	ld.global.f32 	%f625, [%rd123+12];
	setp.geu.f32 	%p100, %f628, %f625;
	@%p100 bra 	$L__BB0_137;
	ld.global.u32 	%r264, [%rd123+8];
	ld.global.u32 	%r265, [%rd123+16];
	st.global.f32 	[%rd123+4], %f625;
	st.global.u32 	[%rd123+8], %r265;
	st.global.f32 	[%rd123+12], %f628;
	st.global.u32 	[%rd123+16], %r264;
	mov.f32 	%f625, %f628;
$L__BB0_137:
	add.s32 	%r470, %r470, 4;
	add.s64 	%rd123, %rd123, 32;
	setp.ne.s32 	%p101, %r470, 0;
	@%p101 bra 	$L__BB0_129;
$L__BB0_138:
	setp.eq.s32 	%p102, %r171, 0;
	@%p102 bra 	$L__BB0_147;
	mul.wide.u32 	%rd103, %r471, 8;
	add.s64 	%rd23, %rd2, %rd103;
	ld.global.f32 	%f59, [%rd23];
	ld.global.f32 	%f630, [%rd23+8];
	setp.geu.f32 	%p103, %f59, %f630;
	@%p103 bra 	$L__BB0_141;
	ld.global.u32 	%r266, [%rd23+4];
	ld.global.u32 	%r267, [%rd23+12];
	st.global.f32 	[%rd23], %f630;
	st.global.u32 	[%rd23+4], %r267;
	st.global.f32 	[%rd23+8], %f59;
	st.global.u32 	[%rd23+12], %r266;
	mov.f32 	%f630, %f59;
$L__BB0_141:
	setp.eq.s32 	%p104, %r171, 1;
	@%p104 bra 	$L__BB0_147;
	ld.global.f32 	%f631, [%rd23+16];
	setp.geu.f32 	%p105, %f630, %f631;
	@%p105 bra 	$L__BB0_144;
	ld.global.u32 	%r268, [%rd23+12];
	ld.global.u32 	%r269, [%rd23+20];
	st.global.f32 	[%rd23+8], %f631;
	st.global.u32 	[%rd23+12], %r269;
	st.global.f32 	[%rd23+16], %f630;
	st.global.u32 	[%rd23+20], %r268;
	mov.f32 	%f631, %f630;
$L__BB0_144:
	setp.eq.s32 	%p106, %r171, 2;
	@%p106 bra 	$L__BB0_147;
	ld.global.f32 	%f64, [%rd23+24];
	setp.geu.f32 	%p107, %f631, %f64;
	@%p107 bra 	$L__BB0_147;
	ld.global.u32 	%r270, [%rd23+20];
	ld.global.u32 	%r271, [%rd23+28];
	st.global.f32 	[%rd23+16], %f64;
	st.global.u32 	[%rd23+20], %r271;
	st.global.f32 	[%rd23+24], %f631;
	st.global.u32 	[%rd23+28], %r270;
$L__BB0_147:
	add.s32 	%r469, %r469, 1;
	add.s32 	%r468, %r468, -1;
	setp.eq.s32 	%p108, %r469, %r148;
	@%p108 bra 	$L__BB0_148;
	bra.uni 	$L__BB0_126;
$L__BB0_148:
	setp.lt.s32 	%p109, %r460, 1;
	mov.f32 	%f632, 0f00000000;
	mov.u32 	%r473, %r148;
	@%p109 bra 	$L__BB0_152;
	mov.f32 	%f632, 0f00000000;
	mov.b32 	%r472, 0;
$L__BB0_150:
	mul.wide.u32 	%rd104, %r472, 8;
	add.s64 	%rd105, %rd2, %rd104;
	ld.global.f32 	%f486, [%rd105];
	add.f32 	%f632, %f632, %f486;
	setp.gt.f32 	%p110, %f632, %f72;
	mov.u32 	%r473, %r472;
	@%p110 bra 	$L__BB0_152;
	add.s32 	%r472, %r472, 1;
	setp.ne.s32 	%p111, %r472, %r460;
	mov.u32 	%r473, %r148;
	@%p111 bra 	$L__BB0_150;
$L__BB0_152:
	mul.f32 	%f487, %f37, 0f33800000;
	mul.f32 	%f68, %f487, %f632;
	setp.lt.s32 	%p112, %r473, 1;
	@%p112 bra 	$L__BB0_157;
	mov.f32 	%f634, 0f00000000;
	mov.b32 	%r474, 0;
	bra.uni 	$L__BB0_155;
$L__BB0_154:
	add.s32 	%r474, %r474, 1;
	setp.eq.s32 	%p114, %r474, %r473;
	@%p114 bra 	$L__BB0_157;
$L__BB0_155:
	mul.wide.u32 	%rd106, %r474, 8;
	add.s64 	%rd24, %rd2, %rd106;
	ld.global.f32 	%f489, [%rd24];
	add.f32 	%f634, %f634, %f489;
	setp.geu.f32 	%p113, %f68, %f634;
	@%p113 bra 	$L__BB0_154;
	ld.global.u32 	%r475, [%rd24+4];
	bra.uni 	$L__BB0_158;
$L__BB0_157:
	mul.wide.s32 	%rd107, %r473, 8;
	add.s64 	%rd108, %rd2, %rd107;
	ld.global.u32 	%r475, [%rd108+4];
$L__BB0_158:
	st.global.u32 	[%rd1], %r475;
$L__BB0_159:
	ret;

}


// ===== COMPILED SASS (sm_100) =====

	.target	sm_100

	.elftype	@"ET_EXEC"


//--------------------- .note.nv.tkinfo           --------------------------
	.section	.note.nv.tkinfo,"",@"SHT_NOTE"
	.sectionflags	@"SHF_NOTE_NV_TKINFO"
	.tkinfo
        /*0018*/ 	.word	0x00000002
        /*0030*/ 	.string	""
        /*0030*/ 	.string	"ptxas"
        /*0030*/ 	.string	"Cuda compilation tools, release 13.0, V13.0.88"
        /*0030*/ 	.string	"Build cuda_13.0.r13.0/compiler.36424714_0"
        /*0030*/ 	.string	"-arch sm_100 -m 64 "



//--------------------- .note.nv.cuinfo           --------------------------
	.section	.note.nv.cuinfo,"",@"SHT_NOTE"
	.sectionflags	@"SHF_NOTE_NV_CUINFO"
        /*0018*/ 	.short	0x0002
        /*001a*/ 	.short	0x0064
        /*001c*/ 	.short	0x0082
	.zero		2


//--------------------- .nv.info                  --------------------------
	.section	.nv.info,"",@"SHT_CUDA_INFO"
	.align	4


	//----- nvinfo : EIATTR_REGCOUNT
	.align		4
        /*0000*/ 	.byte	0x04, 0x2f
        /*0002*/ 	.short	(.L_1 - .L_0)
	.align		4
.L_0:
        /*0004*/ 	.word	index@(_Z13sample_kernelPfS_fifyP9ProbIndexPi)
        /*0008*/ 	.word	0x00000020


	//----- nvinfo : EIATTR_FRAME_SIZE
	.align		4
.L_1:
        /*000c*/ 	.byte	0x04, 0x11
        /*000e*/ 	.short	(.L_3 - .L_2)
	.align		4
.L_2:
        /*0010*/ 	.word	index@($__internal_0_$__cuda_sm3x_div_rn_noftz_f32_slowpath)
        /*0014*/ 	.word	0x00000000


	//----- nvinfo : EIATTR_FRAME_SIZE
	.align		4
.L_3:
        /*0018*/ 	.byte	0x04, 0x11
        /*001a*/ 	.short	(.L_5 - .L_4)
	.align		4
.L_4:
        /*001c*/ 	.word	index@(_Z13sample_kernelPfS_fifyP9ProbIndexPi)
        /*0020*/ 	.word	0x00000000


	//----- nvinfo : EIATTR_MIN_STACK_SIZE
	.align		4
.L_5:
        /*0024*/ 	.byte	0x04, 0x12
        /*0026*/ 	.short	(.L_7 - .L_6)
	.align		4
.L_6:
        /*0028*/ 	.word	index@(_Z13sample_kernelPfS_fifyP9ProbIndexPi)
        /*002c*/ 	.word	0x00000000
.L_7:


//--------------------- .nv.compat                --------------------------
	.section	.nv.compat,"",@"SHT_CUDA_COMPAT_INFO"
	.align	4
        /*0000*/ 	.byte	0x02, 0x09, 0x00, 0x00, 0x02, 0x02, 0x01, 0x00, 0x02, 0x05, 0x05, 0x00, 0x03, 0x07, 0x01, 0x01
        /*0010*/ 	.byte	0x02, 0x03, 0x00, 0x00, 0x02, 0x06, 0x01, 0x00, 0x04, 0x0b, 0x08, 0x00, 0x01, 0x00, 0x00, 0x00
        /*0020*/ 	.byte	0x00, 0x00, 0x00, 0x00


//--------------------- .nv.info._Z13sample_kernelPfS_fifyP9ProbIndexPi --------------------------
	.section	.nv.info._Z13sample_kernelPfS_fifyP9ProbIndexPi,"",@"SHT_CUDA_INFO"
	.sectionflags	@""
	.align	4


	//----- nvinfo : EIATTR_CUDA_API_VERSION
	.align		4
        /*0000*/ 	.byte	0x04, 0x37
        /*0002*/ 	.short	(.L_9 - .L_8)
.L_8:
        /*0004*/ 	.word	0x00000082


	//----- nvinfo : EIATTR_KPARAM_INFO
	.align		4
.L_9:
        /*0008*/ 	.byte	0x04, 0x17
        /*000a*/ 	.short	(.L_11 - .L_10)
.L_10:
        /*000c*/ 	.word	0x00000000
        /*0010*/ 	.short	0x0007
        /*0012*/ 	.short	0x0030
        /*0014*/ 	.byte	0x00, 0xf5, 0x21, 0x00


	//----- nvinfo : EIATTR_KPARAM_INFO
	.align		4
.L_11:
        /*0018*/ 	.byte	0x04, 0x17
        /*001a*/ 	.short	(.L_13 - .L_12)
.L_12:
        /*001c*/ 	.word	0x00000000
        /*0020*/ 	.short	0x0006
        /*0022*/ 	.short	0x0028
        /*0024*/ 	.byte	0x00, 0xf5, 0x21, 0x00


	//----- nvinfo : EIATTR_KPARAM_INFO
	.align		4
.L_13:
        /*0028*/ 	.byte	0x04, 0x17
        /*002a*/ 	.short	(.L_15 - .L_14)
.L_14:
        /*002c*/ 	.word	0x00000000
        /*0030*/ 	.short	0x0005
        /*0032*/ 	.short	0x0020
        /*0034*/ 	.byte	0x00, 0xf0, 0x21, 0x00


	//----- nvinfo : EIATTR_KPARAM_INFO
	.align		4
.L_15:
        /*0038*/ 	.byte	0x04, 0x17
        /*003a*/ 	.short	(.L_17 - .L_16)
.L_16:
        /*003c*/ 	.word	0x00000000
        /*0040*/ 	.short	0x0004
        /*0042*/ 	.short	0x0018
        /*0044*/ 	.byte	0x00, 0xf0, 0x11, 0x00


	//----- nvinfo : EIATTR_KPARAM_INFO
	.align		4
.L_17:
        /*0048*/ 	.byte	0x04, 0x17
        /*004a*/ 	.short	(.L_19 - .L_18)
.L_18:
        /*004c*/ 	.word	0x00000000
        /*0050*/ 	.short	0x0003
        /*0052*/ 	.short	0x0014
        /*0054*/ 	.byte	0x00, 0xf0, 0x11, 0x00


	//----- nvinfo : EIATTR_KPARAM_INFO
	.align		4
.L_19:
        /*0058*/ 	.byte	0x04, 0x17
        /*005a*/ 	.short	(.L_21 - .L_20)
.L_20:
        /*005c*/ 	.word	0x00000000
        /*0060*/ 	.short	0x0002
        /*0062*/ 	.short	0x0010
        /*0064*/ 	.byte	0x00, 0xf0, 0x11, 0x00


	//----- nvinfo : EIATTR_KPARAM_INFO
	.align		4
.L_21:
        /*0068*/ 	.byte	0x04, 0x17
        /*006a*/ 	.short	(.L_23 - .L_22)
.L_22:
        /*006c*/ 	.word	0x00000000
        /*0070*/ 	.short	0x0001
        /*0072*/ 	.short	0x0008
        /*0074*/ 	.byte	0x00, 0xf5, 0x21, 0x00


	//----- nvinfo : EIATTR_KPARAM_INFO
	.align		4
.L_23:
        /*0078*/ 	.byte	0x04, 0x17
        /*007a*/ 	.short	(.L_25 - .L_24)
.L_24:
        /*007c*/ 	.word	0x00000000
        /*0080*/ 	.short	0x0000
        /*0082*/ 	.short	0x0000
        /*0084*/ 	.byte	0x00, 0xf5, 0x21, 0x00


	//----- nvinfo : EIATTR_SPARSE_MMA_MASK
	.align		4
.L_25:
        /*0088*/ 	.byte	0x03, 0x50
        /*008a*/ 	.short	0x0000


	//----- nvinfo : EIATTR_MAXREG_COUNT
	.align		4
        /*008c*/ 	.byte	0x03, 0x1b
        /*008e*/ 	.short	0x00ff


	//----- nvinfo : EIATTR_MERCURY_ISA_VERSION
	.align		4
        /*0090*/ 	.byte	0x03, 0x5f
        /*0092*/ 	.short	0x0101


	//----- nvinfo : EIATTR_VRC_CTA_INIT_COUNT
	.align		4
        /*0094*/ 	.byte	0x02, 0x4a
	.zero		1
	.zero		1


	//----- nvinfo : EIATTR_EXIT_INSTR_OFFSETS
	.align		4
        /*0098*/ 	.byte	0x04, 0x1c
        /*009a*/ 	.short	(.L_27 - .L_26)


	//   ....[0]....
.L_26:
        /*009c*/ 	.word	0x00005ee0


	//   ....[1]....
        /*00a0*/ 	.word	0x000073b0


	//   ....[2]....
        /*00a4*/ 	.word	0x00007ea0


	//----- nvinfo : EIATTR_CRS_STACK_SIZE
	.align		4
.L_27:
        /*00a8*/ 	.byte	0x04, 0x1e
        /*00aa*/ 	.short	(.L_29 - .L_28)
.L_28:
        /*00ac*/ 	.word	0x00000000


	//----- nvinfo : EIATTR_CBANK_PARAM_SIZE
	.align		4
.L_29:
        /*00b0*/ 	.byte	0x03, 0x19
        /*00b2*/ 	.short	0x0038


	//----- nvinfo : EIATTR_PARAM_CBANK
	.align		4
        /*00b4*/ 	.byte	0x04, 0x0a
        /*00b6*/ 	.short	(.L_31 - .L_30)
	.align		4
.L_30:
        /*00b8*/ 	.word	index@(.nv.constant0._Z13sample_kernelPfS_fifyP9ProbIndexPi)
        /*00bc*/ 	.short	0x0380
        /*00be*/ 	.short	0x0038


	//----- nvinfo : EIATTR_SW_WAR
	.align		4
.L_31:
        /*00c0*/ 	.byte	0x04, 0x36
        /*00c2*/ 	.short	(.L_33 - .L_32)
.L_32:
        /*00c4*/ 	.word	0x00000008
.L_33:


//--------------------- .nv.callgraph             --------------------------
	.section	.nv.callgraph,"",@"SHT_CUDA_CALLGRAPH"
	.align	4
	.sectionentsize	8
	.align		4
        /*0000*/ 	.word	0x00000000
	.align		4
        /*0004*/ 	.word	0xffffffff
	.align		4
        /*0008*/ 	.word	0x00000000
	.align		4
        /*000c*/ 	.word	0xfffffffe
	.align		4
        /*0010*/ 	.word	0x00000000
	.align		4
        /*0014*/ 	.word	0xfffffffd
	.align		4
        /*0018*/ 	.word	0x00000000
	.align		4
        /*001c*/ 	.word	0xfffffffc


//--------------------- .text._Z13sample_kernelPfS_fifyP9ProbIndexPi --------------------------
	.section	.text._Z13sample_kernelPfS_fifyP9ProbIndexPi,"ax",@progbits
	.align	128
.text._Z13sample_kernelPfS_fifyP9ProbIndexPi:
        .type           _Z13sample_kernelPfS_fifyP9ProbIndexPi,@function
        .size           _Z13sample_kernelPfS_fifyP9ProbIndexPi,(.L_x_123 - _Z13sample_kernelPfS_fifyP9ProbIndexPi)
        .other          _Z13sample_kernelPfS_fifyP9ProbIndexPi,@"STO_CUDA_ENTRY STV_DEFAULT"
_Z13sample_kernelPfS_fifyP9ProbIndexPi:
[----:B------:R-:W-:Y:S01]  /*0000*/  LDC R1, c[0x0][0x37c] ;  /* 0x0000df00ff017b82 */ /* 0x000fe20000000800 */
[----:B------:R-:W0:Y:S01]  /*0010*/  LDCU UR4, c[0x0][0x390] ;  /* 0x00007200ff0477ac */ /* 0x000e220008000800 */
[----:B------:R-:W1:Y:S01]  /*0020*/  LDCU.64 UR10, c[0x0][0x358] ;  /* 0x00006b00ff0a77ac */ /* 0x000e620008000a00 */
[----:B0-----:R-:W-:-:S13]  /*0030*/  FSETP.NEU.AND P0, PT, RZ, UR4, PT ;  /* 0x00000004ff007c0b */ /* 0x001fda000bf0d000 */
[----:B-1----:R-:W-:Y:S05]  /*0040*/  @!P0 BRA `(.L_x_0) ;  /* 0x0000007000dc8947 */ /* 0x002fea0003800000 */
[----:B------:R-:W0:Y:S02]  /*0050*/  LDCU UR4, c[0x0][0x394] ;  /* 0x00007280ff0477ac */ /* 0x000e240008000800 */
[----:B0-----:R-:W-:-:S09]  /*0060*/  UISETP.GE.AND UP0, UPT, UR4, 0x1, UPT ;  /* 0x000000010400788c */ /* 0x001fd2000bf06270 */
[----:B------:R-:W-:Y:S05]  /*0070*/  BRA.U !UP0, `(.L_x_1) ;  /* 0x0000001d08907547 */ /* 0x000fea000b800000 */
[----:B------:R-:W-:Y:S01]  /*0080*/  UIADD3 UR5, UPT, UPT, UR4, -0x1, URZ ;  /* 0xffffffff04057890 */ /* 0x000fe2000fffe0ff */
[----:B------:R-:W-:Y:S01]  /*0090*/  HFMA2 R11, -RZ, RZ, 0, 0 ;  /* 0x00000000ff0b7431 */ /* 0x000fe200000001ff */
[----:B------:R-:W-:Y:S02]  /*00a0*/  ULOP3.LUT UR6, UR4, 0xf, URZ, 0xc0, !UPT ;  /* 0x0000000f04067892 */ /* 0x000fe4000f8ec0ff */
[----:B------:R-:W-:-:S09]  /*00b0*/  UISETP.GE.U32.AND UP0, UPT, UR5, 0xf, UPT ;  /* 0x0000000f0500788c */ /* 0x000fd2000bf06070 */
[----:B------:R-:W-:Y:S05]  /*00c0*/  BRA.U !UP0, `(.L_x_2) ;  /* 0x0000000d08dc7547 */ /* 0x000fea000b800000 */
[----:B------:R-:W0:Y:S01]  /*00d0*/  LDC R16, c[0x0][0x390] ;  /* 0x0000e400ff107b82 */ /* 0x000e220000000800 */
[----:B------:R-:W-:Y:S01]  /*00e0*/  ULOP3.LUT UR4, UR4, 0x7ffffff0, URZ, 0xc0, !UPT ;  /* 0x7ffffff004047892 */ /* 0x000fe2000f8ec0ff */
[----:B------:R-:W-:-:S05]  /*00f0*/  MOV R14, RZ ;  /* 0x000000ff000e7202 */ /* 0x000fca0000000f00 */
[----:B------:R-:W-:Y:S01]  /*0100*/  IMAD.U32 R11, RZ, RZ, UR4 ;  /* 0x00000004ff0b7e24 */ /* 0x000fe2000f8e00ff */
[----:B------:R-:W1:Y:S06]  /*0110*/  LDC.64 R6, c[0x0][0x380] ;  /* 0x0000e000ff067b82 */ /* 0x000e6c0000000a00 */
.L_x_19:
[----:B-12---:R-:W-:-:S05]  /*0120*/  IMAD.WIDE.U32 R12, R14, 0x4, R6 ;  /* 0x000000040e0c7825 */ /* 0x006fca00078e0006 */
[----:B------:R-:W2:Y:S01]  /*0130*/  LDG.E R0, desc[UR10][R12.64] ;  /* 0x0000000a0c007981 */ /* 0x000ea2000c1e1900 */
[----:B0-----:R-:W0:Y:S01]  /*0140*/  MUFU.RCP R3, R16 ;  /* 0x0000001000037308 */ /* 0x001e220000001000 */
[----:B------:R-:W-:-:S04]  /*0150*/  IADD3 R14, PT, PT, R14, 0x10, RZ ;  /* 0x000000100e0e7810 */ /* 0x000fc80007ffe0ff */
[----:B------:R-:W-:Y:S01]  /*0160*/  ISETP.NE.AND P2, PT, R14, R11, PT ;  /* 0x0000000b0e00720c */ /* 0x000fe20003f45270 */
[----:B0-----:R-:W-:-:S04]  /*0170*/  FFMA R2, R3, -R16, 1 ;  /* 0x3f80000003027423 */ /* 0x001fc80000000810 */
[----:B------:R-:W-:Y:S01]  /*0180*/  FFMA R3, R3, R2, R3 ;  /* 0x0000000203037223 */ /* 0x000fe20000000003 */
[----:B--2---:R-:W0:Y:S03]  /*0190*/  FCHK P0, R0, R16 ;  /* 0x0000001000007302 */ /* 0x004e260000000000 */
[----:B------:R-:W-:-:S04]  /*01a0*/  FFMA R5, R0, R3, RZ ;  /* 0x0000000300057223 */ /* 0x000fc800000000ff */
[----:B------:R-:W-:-:S04]  /*01b0*/  FFMA R2, R5, -R16, R0 ;  /* 0x8000001005027223 */ /* 0x000fc80000000000 */
[----:B------:R-:W-:Y:S01]  /*01c0*/  FFMA R3, R3, R2, R5 ;  /* 0x0000000203037223 */ /* 0x000fe20000000005 */
[----:B0-----:R-:W-:Y:S06]  /*01d0*/  @!P0 BRA `(.L_x_3) ;  /* 0x0000000000108947 */ /* 0x001fec0003800000 */
[----:B------:R-:W0:Y:S01]  /*01e0*/  LDC R3, c[0x0][0x390] ;  /* 0x0000e400ff037b82 */ /* 0x000e220000000800 */
[----:B------:R-:W-:-:S07]  /*01f0*/  MOV R2, 0x210 ;  /* 0x0000021000027802 */ /* 0x000fce0000000f00 */
[----:B0-----:R-:W-:Y:S05]  /*0200*/  CALL.REL.NOINC `($__internal_0_$__cuda_sm3x_div_rn_noftz_f32_slowpath) ;  /* 0x0000007c00287944 */ /* 0x001fea0003c00000 */
[----:B------:R-:W-:-:S07]  /*0210*/  MOV R3, R0 ;  /* 0x0000000000037202 */ /* 0x000fce0000000f00 */
.L_x_3:
[----:B------:R-:W2:Y:S01]  /*0220*/  LDG.E R4, desc[UR10][R12.64+0x4] ;  /* 0x0000040a0c047981 */ /* 0x000ea2000c1e1900 */
[----:B------:R-:W0:Y:S03]  /*0230*/  MUFU.RCP R5, R16 ;  /* 0x0000001000057308 */ /* 0x000e260000001000 */
[----:B------:R1:W-:Y:S01]  /*0240*/  STG.E desc[UR10][R12.64], R3 ;  /* 0x000000030c007986 */ /* 0x0003e2000c10190a */
[----:B0-----:R-:W-:-:S04]  /*0250*/  FFMA R0, R5, -R16, 1 ;  /* 0x3f80000005007423 */ /* 0x001fc80000000810 */
[----:B------:R-:W-:Y:S01]  /*0260*/  FFMA R0, R5, R0, R5 ;  /* 0x0000000005007223 */ /* 0x000fe20000000005 */
[----:B--2---:R-:W0:Y:S03]  /*0270*/  FCHK P0, R4, R16 ;  /* 0x0000001004007302 */ /* 0x004e260000000000 */
[----:B------:R-:W-:-:S04]  /*0280*/  FFMA R5, R0, R4, RZ ;  /* 0x0000000400057223 */ /* 0x000fc800000000ff */
[----:B------:R-:W-:-:S04]  /*0290*/  FFMA R2, R5, -R16, R4 ;  /* 0x8000001005027223 */ /* 0x000fc80000000004 */
[----:B------:R-:W-:Y:S01]  /*02a0*/  FFMA R5, R0, R2, R5 ;  /* 0x0000000200057223 */ /* 0x000fe20000000005 */
[----:B01----:R-:W-:Y:S06]  /*02b0*/  @!P0 BRA `(.L_x_4) ;  /* 0x0000000000148947 */ /* 0x003fec0003800000 */
[----:B------:R-:W0:Y:S01]  /*02c0*/  LDC R3, c[0x0][0x390] ;  /* 0x0000e400ff037b82 */ /* 0x000e220000000800 */
[----:B------:R-:W-:Y:S01]  /*02d0*/  IMAD.MOV.U32 R0, RZ, RZ, R4 ;  /* 0x000000ffff007224 */ /* 0x000fe200078e0004 */
[----:B------:R-:W-:-:S07]  /*02e0*/  MOV R2, 0x300 ;  /* 0x0000030000027802 */ /* 0x000fce0000000f00 */
[----:B0-----:R-:W-:Y:S05]  /*02f0*/  CALL.REL.NOINC `($__internal_0_$__cuda_sm3x_div_rn_noftz_f32_slowpath) ;  /* 0x0000007800ec7944 */ /* 0x001fea0003c00000 */
[----:B------:R-:W-:-:S07]  /*0300*/  MOV R5, R0 ;  /* 0x0000000000057202 */ /* 0x000fce0000000f00 */
.L_x_4:
        /* <DEDUP_REMOVED lines=11> */
[----:B------:R-:W-:Y:S02]  /*03c0*/  MOV R0, R4 ;  /* 0x0000000400007202 */ /* 0x000fe40000000f00 */
[----:B------:R-:W-:-:S07]  /*03d0*/  MOV R2, 0x3f0 ;  /* 0x000003f000027802 */ /* 0x000fce0000000f00 */
[----:B0-----:R-:W-:Y:S05]  /*03e0*/  CALL.REL.NOINC `($__internal_0_$__cuda_sm3x_div_rn_noftz_f32_slowpath) ;  /* 0x0000007800b07944 */ /* 0x001fea0003c00000 */
[----:B------:R-:W-:-:S07]  /*03f0*/  IMAD.MOV.U32 R3, RZ, RZ, R0 ;  /* 0x000000ffff037224 */ /* 0x000fce00078e0000 */
.L_x_5:
        /* <DEDUP_REMOVED lines=14> */
[----:B------:R-:W-:-:S07]  /*04e0*/  MOV R5, R0 ;  /* 0x0000000000057202 */ /* 0x000fce0000000f00 */
.L_x_6:
        /* <DEDUP_REMOVED lines=15> */
.L_x_7:
        /* <DEDUP_REMOVED lines=15> */
.L_x_8:
        /* <DEDUP_REMOVED lines=15> */
.L_x_9:
        /* <DEDUP_REMOVED lines=15> */
.L_x_10:
        /* <DEDUP_REMOVED lines=15> */
.L_x_11:
        /* <DEDUP_REMOVED lines=15> */
.L_x_12:
        /* <DEDUP_REMOVED lines=15> */
.L_x_13:
        /* <DEDUP_REMOVED lines=15> */
.L_x_14:
        /* <DEDUP_REMOVED lines=15> */
.L_x_15:
        /* <DEDUP_REMOVED lines=15> */
.L_x_16:
        /* <DEDUP_REMOVED lines=15> */
.L_x_17:
        /* <DEDUP_REMOVED lines=14> */
.L_x_18:
[----:B------:R2:W-:Y:S01]  /*1020*/  STG.E desc[UR10][R12.64+0x3c], R0 ;  /* 0x00003c000c007986 */ /* 0x0005e2000c10190a */
[----:B------:R-:W-:Y:S05]  /*1030*/  @P2 BRA `(.L_x_19) ;  /* 0xfffffff000382947 */ /* 0x000fea000383ffff */
.L_x_2:
[----:B------:R-:W-:-:S09]  /*1040*/  UISETP.NE.AND UP0, UPT, UR6, URZ, UPT ;  /* 0x000000ff0600728c */ /* 0x000fd2000bf05270 */
[----:B------:R-:W-:Y:S05]  /*1050*/  BRA.U !UP0, `(.L_x_1) ;  /* 0x0000000d08987547 */ /* 0x000fea000b800000 */
[----:B------:R-:W0:Y:S01]  /*1060*/  LDCU UR4, c[0x0][0x394] ;  /* 0x00007280ff0477ac */ /* 0x000e220008000800 */
[----:B------:R-:W-:Y:S02]  /*1070*/  UISETP.GE.U32.AND UP0, UPT, UR6, 0x8, UPT ;  /* 0x000000080600788c */ /* 0x000fe4000bf06070 */
[----:B0-----:R-:W-:-:S07]  /*1080*/  ULOP3.LUT UR4, UR4, 0x7, URZ, 0xc0, !UPT ;  /* 0x0000000704047892 */ /* 0x001fce000f8ec0ff */
[----:B------:R-:W-:Y:S05]  /*1090*/  BRA.U !UP0, `(.L_x_20) ;  /* 0x0000000908087547 */ /* 0x000fea000b800000 */
[----:B------:R-:W0:Y:S08]  /*10a0*/  LDC.64 R6, c[0x0][0x380] ;  /* 0x0000e000ff067b82 */ /* 0x000e300000000a00 */
[----:B------:R-:W2:Y:S01]  /*10b0*/  LDC R5, c[0x0][0x390] ;  /* 0x0000e400ff057b82 */ /* 0x000ea20000000800 */
[----:B0-----:R-:W-:-:S05]  /*10c0*/  IMAD.WIDE.U32 R6, R11, 0x4, R6 ;  /* 0x000000040b067825 */ /* 0x001fca00078e0006 */
[----:B------:R-:W3:Y:S01]  /*10d0*/  LDG.E R4, desc[UR10][R6.64] ;  /* 0x0000000a06047981 */ /* 0x000ee2000c1e1900 */
[----:B--2---:R-:W0:Y:S02]  /*10e0*/  MUFU.RCP R0, R5 ;  /* 0x0000000500007308 */ /* 0x004e240000001000 */
[----:B0-----:R-:W-:-:S04]  /*10f0*/  FFMA R3, R0, -R5, 1 ;  /* 0x3f80000000037423 */ /* 0x001fc80000000805 */
[----:B------:R-:W-:Y:S02]  /*1100*/  FFMA R0, R0, R3, R0 ;  /* 0x0000000300007223 */ /* 0x000fe40000000000 */
[----:B---3--:R-:W0:Y:S02]  /*1110*/  FCHK P0, R4, R5 ;  /* 0x0000000504007302 */ /* 0x008e240000000000 */
[----:B------:R-:W-:-:S04]  /*1120*/  FFMA R3, R0, R4, RZ ;  /* 0x0000000400037223 */ /* 0x000fc800000000ff */
[----:B------:R-:W-:-:S04]  /*1130*/  FFMA R2, R3, -R5, R4 ;  /* 0x8000000503027223 */ /* 0x000fc80000000004 */
[----:B------:R-:W-:Y:S01]  /*1140*/  FFMA R3, R0, R2, R3 ;  /* 0x0000000200037223 */ /* 0x000fe20000000003 */
[----:B0-----:R-:W-:Y:S06]  /*1150*/  @!P0 BRA `(.L_x_21) ;  /* 0x0000000000148947 */ /* 0x001fec0003800000 */
[----:B------:R-:W0:Y:S01]  /*1160*/  LDC R3, c[0x0][0x390] ;  /* 0x0000e400ff037b82 */ /* 0x000e220000000800 */
[----:B------:R-:W-:Y:S02]  /*1170*/  MOV R0, R4 ;  /* 0x0000000400007202 */ /* 0x000fe40000000f00 */
[----:B------:R-:W-:-:S07]  /*1180*/  MOV R2, 0x11a0 ;  /* 0x000011a000027802 */ /* 0x000fce0000000f00 */
[----:B0-----:R-:W-:Y:S05]  /*1190*/  CALL.REL.NOINC `($__internal_0_$__cuda_sm3x_div_rn_noftz_f32_slowpath) ;  /* 0x0000006c00447944 */ /* 0x001fea0003c00000 */
[----:B------:R-:W-:-:S07]  /*11a0*/  IMAD.MOV.U32 R3, RZ, RZ, R0 ;  /* 0x000000ffff037224 */ /* 0x000fce00078e0000 */
.L_x_21:
[----:B------:R-:W2:Y:S01]  /*11b0*/  LDG.E R4, desc[UR10][R6.64+0x4] ;  /* 0x0000040a06047981 */ /* 0x000ea2000c1e1900 */
[----:B------:R-:W0:Y:S03]  /*11c0*/  LDC R9, c[0x0][0x390] ;  /* 0x0000e400ff097b82 */ /* 0x000e260000000800 */
[----:B------:R1:W-:Y:S01]  /*11d0*/  STG.E desc[UR10][R6.64], R3 ;  /* 0x0000000306007986 */ /* 0x0003e2000c10190a */
[----:B0-----:R-:W0:Y:S02]  /*11e0*/  MUFU.RCP R0, R9 ;  /* 0x0000000900007308 */ /* 0x001e240000001000 */
[----:B0-----:R-:W-:-:S04]  /*11f0*/  FFMA R5, R0, -R9, 1 ;  /* 0x3f80000000057423 */ /* 0x001fc80000000809 */
[----:B------:R-:W-:Y:S02]  /*1200*/  FFMA R0, R0, R5, R0 ;  /* 0x0000000500007223 */ /* 0x000fe40000000000 */
[----:B--2---:R-:W0:Y:S02]  /*1210*/  FCHK P0, R4, R9 ;  /* 0x0000000904007302 */ /* 0x004e240000000000 */
        /* <DEDUP_REMOVED lines=9> */
.L_x_22:
        /* <DEDUP_REMOVED lines=16> */
.L_x_23:
        /* <DEDUP_REMOVED lines=16> */
.L_x_24:
        /* <DEDUP_REMOVED lines=16> */
.L_x_25:
        /* <DEDUP_REMOVED lines=16> */
.L_x_26:
        /* <DEDUP_REMOVED lines=16> */
.L_x_27:
        /* <DEDUP_REMOVED lines=15> */
.L_x_28:
[----:B------:R0:W-:Y:S01]  /*18a0*/  STG.E desc[UR10][R6.64+0x1c], R0 ;  /* 0x00001c0006007986 */ /* 0x0001e2000c10190a */
[----:B------:R-:W-:-:S07]  /*18b0*/  IADD3 R11, PT, PT, R11, 0x8, RZ ;  /* 0x000000080b0b7810 */ /* 0x000fce0007ffe0ff */
.L_x_20:
[----:B------:R-:W-:-:S09]  /*18c0*/  UISETP.NE.AND UP0, UPT, UR4, URZ, UPT ;  /* 0x000000ff0400728c */ /* 0x000fd2000bf05270 */
[----:B------:R-:W-:Y:S05]  /*18d0*/  BRA.U !UP0, `(.L_x_1) ;  /* 0x0000000508787547 */ /* 0x000fea000b800000 */
[----:B------:R-:W1:Y:S01]  /*18e0*/  LDCU UR5, c[0x0][0x394] ;  /* 0x00007280ff0577ac */ /* 0x000e620008000800 */
[----:B------:R-:W-:Y:S02]  /*18f0*/  UISETP.GE.U32.AND UP0, UPT, UR4, 0x4, UPT ;  /* 0x000000040400788c */ /* 0x000fe4000bf06070 */
[----:B-1----:R-:W-:-:S07]  /*1900*/  ULOP3.LUT UR5, UR5, 0x3, URZ, 0xc0, !UPT ;  /* 0x0000000305057892 */ /* 0x002fce000f8ec0ff */
[----:B------:R-:W-:Y:S05]  /*1910*/  BRA.U !UP0, `(.L_x_29) ;  /* 0x0000000508087547 */ /* 0x000fea000b800000 */
[----:B0-----:R-:W0:Y:S08]  /*1920*/  LDC.64 R6, c[0x0][0x380] ;  /* 0x0000e000ff067b82 */ /* 0x001e300000000a00 */
        /* <DEDUP_REMOVED lines=12> */
[----:B------:R-:W-:Y:S01]  /*19f0*/  IMAD.MOV.U32 R0, RZ, RZ, R4 ;  /* 0x000000ffff007224 */ /* 0x000fe200078e0004 */
[----:B------:R-:W-:-:S07]  /*1a00*/  MOV R2, 0x1a20 ;  /* 0x00001a2000027802 */ /* 0x000fce0000000f00 */
[----:B0-----:R-:W-:Y:S05]  /*1a10*/  CALL.REL.NOINC `($__internal_0_$__cuda_sm3x_div_rn_noftz_f32_slowpath) ;  /* 0x0000006400247944 */ /* 0x001fea0003c00000 */
[----:B------:R-:W-:-:S07]  /*1a20*/  MOV R3, R0 ;  /* 0x0000000000037202 */ /* 0x000fce0000000f00 */
.L_x_30:
        /* <DEDUP_REMOVED lines=16> */
.L_x_31:
        /* <DEDUP_REMOVED lines=16> */
.L_x_32:
        /* <DEDUP_REMOVED lines=15> */
.L_x_33:
[----:B------:R1:W-:Y:S01]  /*1d20*/  STG.E desc[UR10][R6.64+0xc], R0 ;  /* 0x00000c0006007986 */ /* 0x0003e2000c10190a */
[----:B------:R-:W-:-:S07]  /*1d30*/  IADD3 R11, PT, PT, R11, 0x4, RZ ;  /* 0x000000040b0b7810 */ /* 0x000fce0007ffe0ff */
.L_x_29:
[----:B------:R-:W-:-:S09]  /*1d40*/  UISETP.NE.AND UP0, UPT, UR5, URZ, UPT ;  /* 0x000000ff0500728c */ /* 0x000fd2000bf05270 */
[----:B------:R-:W-:Y:S05]  /*1d50*/  BRA.U !UP0, `(.L_x_1) ;  /* 0x0000000108587547 */ /* 0x000fea000b800000 */
[----:B--2---:R-:W2:Y:S01]  /*1d60*/  LDC R12, c[0x0][0x390] ;  /* 0x0000e400ff0c7b82 */ /* 0x004ea20000000800 */
[----:B------:R-:W-:-:S07]  /*1d70*/  UMOV UR4, URZ ;  /* 0x000000ff00047c82 */ /* 0x000fce0008000000 */
[----:B01----:R-:W0:Y:S02]  /*1d80*/  LDC.64 R6, c[0x0][0x380] ;  /* 0x0000e000ff067b82 */ /* 0x003e240000000a00 */
.L_x_35:
[----:B0--3--:R-:W-:-:S05]  /*1d90*/  IMAD.WIDE.U32 R16, R11, 0x4, R6 ;  /* 0x000000040b107825 */ /* 0x009fca00078e0006 */
[----:B------:R-:W3:Y:S01]  /*1da0*/  LDG.E R4, desc[UR10][R16.64] ;  /* 0x0000000a10047981 */ /* 0x000ee2000c1e1900 */
[----:B--2---:R-:W0:Y:S01]  /*1db0*/  MUFU.RCP R3, R12 ;  /* 0x0000000c00037308 */ /* 0x004e220000001000 */
[----:B------:R-:W-:-:S04]  /*1dc0*/  UIADD3 UR4, UPT, UPT, UR4, 0x1, URZ ;  /* 0x0000000104047890 */ /* 0x000fc8000fffe0ff */
[----:B------:R-:W-:Y:S01]  /*1dd0*/  UISETP.NE.AND UP0, UPT, UR4, UR5, UPT ;  /* 0x000000050400728c */ /* 0x000fe2000bf05270 */
[----:B0-----:R-:W-:-:S04]  /*1de0*/  FFMA R0, R3, -R12, 1 ;  /* 0x3f80000003007423 */ /* 0x001fc8000000080c */
[----:B------:R-:W-:Y:S01]  /*1df0*/  FFMA R0, R3, R0, R3 ;  /* 0x0000000003007223 */ /* 0x000fe20000000003 */
[----:B---3--:R-:W0:Y:S03]  /*1e00*/  FCHK P0, R4, R12 ;  /* 0x0000000c04007302 */ /* 0x008e260000000000 */
        /* <DEDUP_REMOVED lines=8> */
.L_x_34:
[----:B------:R3:W-:Y:S01]  /*1e90*/  STG.E desc[UR10][R16.64], R0 ;  /* 0x0000000010007986 */ /* 0x0007e2000c10190a */
[----:B------:R-:W-:Y:S01]  /*1ea0*/  VIADD R11, R11, 0x1 ;  /* 0x000000010b0b7836 */ /* 0x000fe20000000000 */
[----:B------:R-:W-:Y:S06]  /*1eb0*/  BRA.U UP0, `(.L_x_35) ;  /* 0xfffffffd00b47547 */ /* 0x000fec000b83ffff */
.L_x_1:
[----:B------:R-:W0:Y:S01]  /*1ec0*/  LDC.64 R2, c[0x0][0x380] ;  /* 0x0000e000ff027b82 */ /* 0x000e220000000a00 */
[----:B------:R-:W4:Y:S01]  /*1ed0*/  LDCU UR6, c[0x0][0x394] ;  /* 0x00007280ff0677ac */ /* 0x000f220008000800 */
[----:B0123--:R0:W5:Y:S01]  /*1ee0*/  LDG.E R0, desc[UR10][R2.64] ;  /* 0x0000000a02007981 */ /* 0x00f162000c1e1900 */
[----:B----4-:R-:W-:-:S09]  /*1ef0*/  UISETP.GE.AND UP0, UPT, UR6, 0x2, UPT ;  /* 0x000000020600788c */ /* 0x010fd2000bf06270 */
[----:B0-----:R-:W-:Y:S05]  /*1f00*/  BRA.U !UP0, `(.L_x_36) ;  /* 0x0000000508fc7547 */ /* 0x001fea000b800000 */
[----:B------:R-:W-:Y:S01]  /*1f10*/  UIADD3 UR4, UPT, UPT, UR6, -0x2, URZ ;  /* 0xfffffffe06047890 */ /* 0x000fe2000fffe0ff */
[----:B------:R-:W-:Y:S01]  /*1f20*/  HFMA2 R2, -RZ, RZ, 0, 5.9604644775390625e-08 ;  /* 0x00000001ff027431 */ /* 0x000fe200000001ff */
[----:B------:R-:W-:Y:S02]  /*1f30*/  UIADD3 UR5, UPT, UPT, UR6, -0x1, URZ ;  /* 0xffffffff06057890 */ /* 0x000fe4000fffe0ff */
[----:B------:R-:W-:Y:S02]  /*1f40*/  UISETP.GE.U32.AND UP0, UPT, UR4, 0xf, UPT ;  /* 0x0000000f0400788c */ /* 0x000fe4000bf06070 */
[----:B------:R-:W-:-:S07]  /*1f50*/  ULOP3.LUT UR7, UR5, 0xf, URZ, 0xc0, !UPT ;  /* 0x0000000f05077892 */ /* 0x000fce000f8ec0ff */
[----:B------:R-:W-:Y:S05]  /*1f60*/  BRA.U !UP0, `(.L_x_37) ;  /* 0x0000000108e47547 */ /* 0x000fea000b800000 */
[----:B------:R-:W-:Y:S01]  /*1f70*/  MOV R4, 0x1 ;  /* 0x0000000100047802 */ /* 0x000fe20000000f00 */
[----:B------:R-:W-:-:S12]  /*1f80*/  ULOP3.LUT UR4, UR5, 0xfffffff0, URZ, 0xc0, !UPT ;  /* 0xfffffff005047892 */ /* 0x000fd8000f8ec0ff */
.L_x_38:
[----:B------:R-:W0:Y:S02]  /*1f90*/  LDC.64 R2, c[0x0][0x380] ;  /* 0x0000e000ff027b82 */ /* 0x000e240000000a00 */
[----:B0-----:R-:W-:-:S05]  /*1fa0*/  IMAD.WIDE.U32 R2, R4, 0x4, R2 ;  /* 0x0000000404027825 */ /* 0x001fca00078e0002 */
[----:B------:R-:W2:Y:S04]  /*1fb0*/  LDG.E R11, desc[UR10][R2.64] ;  /* 0x0000000a020b7981 */ /* 0x000ea8000c1e1900 */
[----:B------:R-:W3:Y:S04]  /*1fc0*/  LDG.E R13, desc[UR10][R2.64+0x4] ;  /* 0x0000040a020d7981 */ /* 0x000ee8000c1e1900 */
[----:B------:R-:W4:Y:S04]  /*1fd0*/  LDG.E R15, desc[UR10][R2.64+0x8] ;  /* 0x0000080a020f7981 */ /* 0x000f28000c1e1900 */
        /* <DEDUP_REMOVED lines=12> */
[----:B------:R0:W4:Y:S02]  /*20a0*/  LDG.E R10, desc[UR10][R2.64+0x3c] ;  /* 0x00003c0a020a7981 */ /* 0x000124000c1e1900 */
[----:B0-----:R-:W-:-:S02]  /*20b0*/  IADD3 R2, PT, PT, R4, 0x10, RZ ;  /* 0x0000001004027810 */ /* 0x001fc40007ffe0ff */
[----:B--2--5:R-:W-:-:S04]  /*20c0*/  FSETP.GT.AND P0, PT, R11, R0, PT ;  /* 0x000000000b00720b */ /* 0x024fc80003f04000 */
[----:B------:R-:W-:-:S04]  /*20d0*/  FSEL R0, R11, R0, P0 ;  /* 0x000000000b007208 */ /* 0x000fc80000000000 */
[----:B---3--:R-:W-:-:S04]  /*20e0*/  FSETP.GT.AND P0, PT, R13, R0, PT ;  /* 0x000000000d00720b */ /* 0x008fc80003f04000 */
[----:B------:R-:W-:-:S04]  /*20f0*/  FSEL R0, R13, R0, P0 ;  /* 0x000000000d007208 */ /* 0x000fc80000000000 */
[----:B----4-:R-:W-:-:S04]  /*2100*/  FSETP.GT.AND P0, PT, R15, R0, PT ;  /* 0x000000000f00720b */ /* 0x010fc80003f04000 */
[----:B------:R-:W-:-:S04]  /*2110*/  FSEL R0, R15, R0, P0 ;  /* 0x000000000f007208 */ /* 0x000fc80000000000 */
[----:B------:R-:W-:-:S04]  /*2120*/  FSETP.GT.AND P0, PT, R17, R0, PT ;  /* 0x000000001100720b */ /* 0x000fc80003f04000 */
        /* <DEDUP_REMOVED lines=14> */
[----:B------:R-:W-:Y:S01]  /*2210*/  FSEL R9, R9, R0, P0 ;  /* 0x0000000009097208 */ /* 0x000fe20000000000 */
[----:B------:R-:W-:Y:S01]  /*2220*/  VIADD R0, R4, 0xf ;  /* 0x0000000f04007836 */ /* 0x000fe20000000000 */
[----:B------:R-:W-:Y:S02]  /*2230*/  MOV R4, R2 ;  /* 0x0000000200047202 */ /* 0x000fe40000000f00 */
[-C--:B------:R-:W-:Y:S02]  /*2240*/  FSETP.GT.AND P0, PT, R8, R9.reuse, PT ;  /* 0x000000090800720b */ /* 0x080fe40003f04000 */
[----:B------:R-:W-:Y:S02]  /*2250*/  ISETP.NE.AND P1, PT, R0, UR4, PT ;  /* 0x0000000400007c0c */ /* 0x000fe4000bf25270 */
        /* <DEDUP_REMOVED lines=9> */
[----:B------:R-:W-:Y:S08]  /*22f0*/  @P1 BRA `(.L_x_38) ;  /* 0xfffffffc00241947 */ /* 0x000ff0000383ffff */
.L_x_37:
[----:B------:R-:W-:-:S09]  /*2300*/  UISETP.NE.AND UP0, UPT, UR7, URZ, UPT ;  /* 0x000000ff0700728c */ /* 0x000fd2000bf05270 */
[----:B------:R-:W-:Y:S05]  /*2310*/  BRA.U !UP0, `(.L_x_36) ;  /* 0x0000000108f87547 */ /* 0x000fea000b800000 */
[----:B------:R-:W-:Y:S02]  /*2320*/  UISETP.GE.U32.AND UP0, UPT, UR7, 0x8, UPT ;  /* 0x000000080700788c */ /* 0x000fe4000bf06070 */
[----:B------:R-:W-:-:S04]  /*2330*/  ULOP3.LUT UR4, UR5, 0x7, URZ, 0xc0, !UPT ;  /* 0x0000000705047892 */ /* 0x000fc8000f8ec0ff */
[----:B------:R-:W-:-:S03]  /*2340*/  UISETP.NE.AND UP1, UPT, UR4, URZ, UPT ;  /* 0x000000ff0400728c */ /* 0x000fc6000bf25270 */
[----:B------:R-:W-:Y:S08]  /*2350*/  BRA.U !UP0, `(.L_x_39) ;  /* 0x00000001086c7547 */ /* 0x000ff0000b800000 */
        /* <DEDUP_REMOVED lines=9> */
[----:B------:R-:W4:Y:S01]  /*23f0*/  LDG.E R19, desc[UR10][R4.64+0x1c] ;  /* 0x00001c0a04137981 */ /* 0x000f22000c1e1900 */
[----:B------:R-:W-:Y:S01]  /*2400*/  VIADD R2, R2, 0x8 ;  /* 0x0000000802027836 */ /* 0x000fe20000000000 */
        /* <DEDUP_REMOVED lines=15> */
[----:B------:R-:W-:-:S09]  /*2500*/  FSEL R0, R19, R0, P0 ;  /* 0x0000000013007208 */ /* 0x000fd20000000000 */
.L_x_39:
        /* <DEDUP_REMOVED lines=10> */
[----:B------:R-:W4:Y:S01]  /*25b0*/  LDG.E R11, desc[UR10][R4.64+0xc] ;  /* 0x00000c0a040b7981 */ /* 0x000f22000c1e1900 */
[----:B------:R-:W-:-:S02]  /*25c0*/  IADD3 R2, PT, PT, R2, 0x4, RZ ;  /* 0x0000000402027810 */ /* 0x000fc40007ffe0ff */
[----:B--2--5:R-:W-:-:S04]  /*25d0*/  FSETP.GT.AND P0, PT, R3, R0, PT ;  /* 0x000000000300720b */ /* 0x024fc80003f04000 */
[----:B------:R-:W-:-:S04]  /*25e0*/  FSEL R0, R3, R0, P0 ;  /* 0x0000000003007208 */ /* 0x000fc80000000000 */
[----:B---3--:R-:W-:-:S04]  /*25f0*/  FSETP.GT.AND P0, PT, R7, R0, PT ;  /* 0x000000000700720b */ /* 0x008fc80003f04000 */
[----:B------:R-:W-:-:S04]  /*2600*/  FSEL R0, R7, R0, P0 ;  /* 0x0000000007007208 */ /* 0x000fc80000000000 */
[----:B----4-:R-:W-:-:S04]  /*2610*/  FSETP.GT.AND P0, PT, R9, R0, PT ;  /* 0x000000000900720b */ /* 0x010fc80003f04000 */
[----:B------:R-:W-:-:S04]  /*2620*/  FSEL R0, R9, R0, P0 ;  /* 0x0000000009007208 */ /* 0x000fc80000000000 */
[----:B------:R-:W-:-:S04]  /*2630*/  FSETP.GT.AND P0, PT, R11, R0, PT ;  /* 0x000000000b00720b */ /* 0x000fc80003f04000 */
[----:B------:R-:W-:-:S09]  /*2640*/  FSEL R0, R11, R0, P0 ;  /* 0x000000000b007208 */ /* 0x000fd20000000000 */
.L_x_40:
[----:B------:R-:W-:Y:S05]  /*2650*/  BRA.U !UP1, `(.L_x_36) ;  /* 0x0000000109287547 */ /* 0x000fea000b800000 */
[----:B------:R-:W0:Y:S01]  /*2660*/  LDC.64 R6, c[0x0][0x380] ;  /* 0x0000e000ff067b82 */ /* 0x000e220000000a00 */
[----:B------:R-:W-:-:S05]  /*2670*/  UMOV UR4, URZ ;  /* 0x000000ff00047c82 */ /* 0x000fca0008000000 */
.L_x_41:
[----:B0-----:R-:W-:-:S06]  /*2680*/  IMAD.WIDE.U32 R4, R2, 0x4, R6 ;  /* 0x0000000402047825 */ /* 0x001fcc00078e0006 */
[----:B------:R-:W2:Y:S01]  /*2690*/  LDG.E R5, desc[UR10][R4.64] ;  /* 0x0000000a04057981 */ /* 0x000ea2000c1e1900 */
[----:B------:R-:W-:Y:S01]  /*26a0*/  UIADD3 UR4, UPT, UPT, UR4, 0x1, URZ ;  /* 0x0000000104047890 */ /* 0x000fe2000fffe0ff */
[----:B------:R-:W-:-:S03]  /*26b0*/  IADD3 R2, PT, PT, R2, 0x1, RZ ;  /* 0x0000000102027810 */ /* 0x000fc60007ffe0ff */
[----:B------:R-:W-:Y:S01]  /*26c0*/  UISETP.NE.AND UP0, UPT, UR4, UR5, UPT ;  /* 0x000000050400728c */ /* 0x000fe2000bf05270 */
[----:B--2--5:R-:W-:-:S04]  /*26d0*/  FSETP.GT.AND P0, PT, R5, R0, PT ;  /* 0x000000000500720b */ /* 0x024fc80003f04000 */
[----:B------:R-:W-:-:S04]  /*26e0*/  FSEL R0, R5, R0, P0 ;  /* 0x0000000005007208 */ /* 0x000fc80000000000 */
[----:B------:R-:W-:Y:S05]  /*26f0*/  BRA.U UP0, `(.L_x_41) ;  /* 0xfffffffd00e07547 */ /* 0x000fea000b83ffff */
.L_x_36:
[----:B------:R-:W-:Y:S01]  /*2700*/  UISETP.GE.AND UP0, UPT, UR6, 0x1, UPT ;  /* 0x000000010600788c */ /* 0x000fe2000bf06270 */
[----:B------:R-:W-:-:S08]  /*2710*/  IMAD.MOV.U32 R14, RZ, RZ, RZ ;  /* 0x000000ffff0e7224 */ /* 0x000fd000078e00ff */
[----:B------:R-:W-:Y:S05]  /*2720*/  BRA.U !UP0, `(.L_x_42) ;  /* 0x0000000d087c7547 */ /* 0x000fea000b800000 */
[----:B------:R-:W-:Y:S01]  /*2730*/  UIADD3 UR4, UPT, UPT, UR6, -0x1, URZ ;  /* 0xffffffff06047890 */ /* 0x000fe2000fffe0ff */
[----:B------:R-:W-:Y:S01]  /*2740*/  HFMA2 R14, -RZ, RZ, 0, 0 ;  /* 0x00000000ff0e7431 */ /* 0x000fe200000001ff */
[----:B------:R-:W-:Y:S01]  /*2750*/  ULOP3.LUT UR5, UR6, 0x7, URZ, 0xc0, !UPT ;  /* 0x0000000706057892 */ /* 0x000fe2000f8ec0ff */
[----:B------:R-:W-:Y:S01]  /*2760*/  MOV R7, RZ ;  /* 0x000000ff00077202 */ /* 0x000fe20000000f00 */
[----:B------:R-:W-:Y:S02]  /*2770*/  UISETP.GE.U32.AND UP1, UPT, UR4, 0x7, UPT ;  /* 0x000000070400788c */ /* 0x000fe4000bf26070 */
[----:B------:R-:W-:-:S07]  /*2780*/  UISETP.NE.AND UP2, UPT, UR5, URZ, UPT ;  /* 0x000000ff0500728c */ /* 0x000fce000bf45270 */
[----:B------:R-:W-:Y:S05]  /*2790*/  BRA.U !UP1, `(.L_x_43) ;  /* 0x0000000509ac7547 */ /* 0x000fea000b800000 */
[----:B------:R-:W0:Y:S01]  /*27a0*/  LDC.64 R2, c[0x0][0x380] ;  /* 0x0000e000ff027b82 */ /* 0x000e220000000a00 */
[----:B------:R-:W-:Y:S01]  /*27b0*/  ULOP3.LUT UR4, UR6, 0x7ffffff8, URZ, 0xc0, !UPT ;  /* 0x7ffffff806047892 */ /* 0x000fe2000f8ec0ff */
[----:B------:R-:W-:Y:S01]  /*27c0*/  IMAD.MOV.U32 R14, RZ, RZ, RZ ;  /* 0x000000ffff0e7224 */ /* 0x000fe200078e00ff */
[----:B------:R-:W-:-:S04]  /*27d0*/  MOV R8, RZ ;  /* 0x000000ff00087202 */ /* 0x000fc80000000f00 */
[----:B------:R-:W-:-:S07]  /*27e0*/  MOV R7, UR4 ;  /* 0x0000000400077c02 */ /* 0x000fce0008000f00 */
.L_x_44:
        /* <DEDUP_REMOVED lines=9> */
[----:B------:R-:W-:-:S02]  /*2880*/  HFMA2 R17, -RZ, RZ, 3.7421875, 0 ;  /* 0x437c0000ff117431 */ /* 0x000fc400000001ff */
[----:B------:R-:W-:Y:S01]  /*2890*/  IMAD.MOV.U32 R18, RZ, RZ, 0x3bbb989d ;  /* 0x3bbb989dff127424 */ /* 0x000fe200078e00ff */
[----:B------:R-:W-:-:S04]  /*28a0*/  IADD3 R8, PT, PT, R8, 0x8, RZ ;  /* 0x0000000808087810 */ /* 0x000fc80007ffe0ff */
[----:B------:R-:W-:Y:S01]  /*28b0*/  ISETP.NE.AND P0, PT, R8, R7, PT ;  /* 0x000000070800720c */ /* 0x000fe20003f05270 */
[----:B--2--5:R-:W-:-:S04]  /*28c0*/  FADD R13, R9, -R0 ;  /* 0x80000000090d7221 */ /* 0x024fc80000000000 */
[----:B------:R-:W-:Y:S01]  /*28d0*/  FFMA.SAT R6, R13, R18, 0.5 ;  /* 0x3f0000000d067423 */ /* 0x000fe20000002012 */
[----:B---3--:R-:W-:-:S03]  /*28e0*/  FADD R27, R27, -R0 ;  /* 0x800000001b1b7221 */ /* 0x008fc60000000000 */
[-C--:B------:R-:W-:Y:S01]  /*28f0*/  FFMA.RM R9, R6, R17.reuse, 12582913 ;  /* 0x4b40000106097423 */ /* 0x080fe20000004011 */
[----:B----4-:R-:W-:Y:S01]  /*2900*/  FADD R29, R29, -R0 ;  /* 0x800000001d1d7221 */ /* 0x010fe20000000000 */
[-C--:B------:R-:W-:Y:S02]  /*2910*/  FFMA.SAT R16, R27, R18.reuse, 0.5 ;  /* 0x3f0000001b107423 */ /* 0x080fe40000002012 */
[----:B------:R-:W-:Y:S01]  /*2920*/  FADD R6, R9, -12583039 ;  /* 0xcb40007f09067421 */ /* 0x000fe20000000000 */
[-C--:B------:R-:W-:Y:S01]  /*2930*/  FFMA.SAT R12, R29, R18.reuse, 0.5 ;  /* 0x3f0000001d0c7423 */ /* 0x080fe20000002012 */
[-C--:B------:R-:W-:Y:S02]  /*2940*/  FFMA.RM R15, R16, R17.reuse, 12582913 ;  /* 0x4b400001100f7423 */ /* 0x080fe40000004011 */
[----:B------:R-:W-:Y:S01]  /*2950*/  FFMA R10, R13, 1.4426950216293334961, -R6 ;  /* 0x3fb8aa3b0d0a7823 */ /* 0x000fe20000000806 */
[-C--:B------:R-:W-:Y:S01]  /*2960*/  FFMA.RM R6, R12, R17.reuse, 12582913 ;  /* 0x4b4000010c067423 */ /* 0x080fe20000004011 */
[----:B------:R-:W-:Y:S01]  /*2970*/  FADD R12, R15, -12583039 ;  /* 0xcb40007f0f0c7421 */ /* 0x000fe20000000000 */
[----:B------:R-:W-:Y:S01]  /*2980*/  FADD R11, R11, -R0 ;  /* 0x800000000b0b7221 */ /* 0x000fe20000000000 */
[----:B------:R-:W-:Y:S01]  /*2990*/  FFMA R13, R13, 1.925963033500011079e-08, R10 ;  /* 0x32a570600d0d7823 */ /* 0x000fe2000000000a */
[----:B------:R-:W-:Y:S01]  /*29a0*/  FADD R10, R6, -12583039 ;  /* 0xcb40007f060a7421 */ /* 0x000fe20000000000 */
[----:B------:R-:W-:Y:S01]  /*29b0*/  FFMA R12, R27, 1.4426950216293334961, -R12 ;  /* 0x3fb8aa3b1b0c7823 */ /* 0x000fe2000000080c */
[-C--:B------:R-:W-:Y:S01]  /*29c0*/  FFMA.SAT R20, R11, R18.reuse, 0.5 ;  /* 0x3f0000000b147423 */ /* 0x080fe20000002012 */
[----:B------:R-:W-:Y:S01]  /*29d0*/  FADD R19, R19, -R0 ;  /* 0x8000000013137221 */ /* 0x000fe20000000000 */
[----:B------:R-:W-:Y:S01]  /*29e0*/  FFMA R16, R29, 1.4426950216293334961, -R10 ;  /* 0x3fb8aa3b1d107823 */ /* 0x000fe2000000080a */
[----:B------:R-:W-:Y:S01]  /*29f0*/  FFMA R27, R27, 1.925963033500011079e-08, R12 ;  /* 0x32a570601b1b7823 */ /* 0x000fe2000000000c */
[----:B------:R-:W-:Y:S01]  /*2a00*/  FFMA.RM R10, R20, R17, 12582913 ;  /* 0x4b400001140a7423 */ /* 0x000fe20000004011 */
[----:B------:R-:W-:Y:S01]  /*2a10*/  FFMA.SAT R12, R19, R18, 0.5 ;  /* 0x3f000000130c7423 */ /* 0x000fe20000002012 */
[----:B------:R-:W-:-:S02]  /*2a20*/  FADD R25, R25, -R0 ;  /* 0x8000000019197221 */ /* 0x000fc40000000000 */
[----:B------:R-:W-:Y:S01]  /*2a30*/  FADD R20, R10, -12583039 ;  /* 0xcb40007f0a147421 */ /* 0x000fe20000000000 */
[----:B------:R-:W-:Y:S01]  /*2a40*/  FFMA.RM R12, R12, R17, 12582913 ;  /* 0x4b4000010c0c7423 */ /* 0x000fe20000004011 */
[----:B------:R-:W-:Y:S02]  /*2a50*/  FFMA.SAT R24, R25, R18, 0.5 ;  /* 0x3f00000019187423 */ /* 0x000fe40000002012 */
[----:B------:R-:W-:Y:S01]  /*2a60*/  FFMA R20, R11, 1.4426950216293334961, -R20 ;  /* 0x3fb8aa3b0b147823 */ /* 0x000fe20000000814 */
[----:B------:R-:W-:-:S03]  /*2a70*/  FADD R22, R12, -12583039 ;  /* 0xcb40007f0c167421 */ /* 0x000fc60000000000 */
[----:B------:R-:W-:Y:S01]  /*2a80*/  FFMA R20, R11, 1.925963033500011079e-08, R20 ;  /* 0x32a570600b147823 */ /* 0x000fe20000000014 */
[----:B------:R-:W-:Y:S01]  /*2a90*/  FFMA R22, R19, 1.4426950216293334961, -R22 ;  /* 0x3fb8aa3b13167823 */ /* 0x000fe20000000816 */
[----:B------:R-:W-:-:S03]  /*2aa0*/  FFMA.RM R11, R24, R17, 12582913 ;  /* 0x4b400001180b7423 */ /* 0x000fc60000004011 */
[----:B------:R-:W-:Y:S01]  /*2ab0*/  FFMA R24, R19, 1.925963033500011079e-08, R22 ;  /* 0x32a5706013187823 */ /* 0x000fe20000000016 */
[----:B------:R-:W-:Y:S01]  /*2ac0*/  FADD R22, R11, -12583039 ;  /* 0xcb40007f0b167421 */ /* 0x000fe20000000000 */
[----:B------:R-:W-:-:S03]  /*2ad0*/  FADD R23, R23, -R0 ;  /* 0x8000000017177221 */ /* 0x000fc60000000000 */
[----:B------:R-:W-:-:S04]  /*2ae0*/  FFMA R22, R25, 1.4426950216293334961, -R22 ;  /* 0x3fb8aa3b19167823 */ /* 0x000fc80000000816 */
[----:B------:R-:W-:Y:S01]  /*2af0*/  FFMA R25, R25, 1.925963033500011079e-08, R22 ;  /* 0x32a5706019197823 */ /* 0x000fe20000000016 */
[----:B------:R-:W-:Y:S01]  /*2b00*/  FFMA.SAT R22, R23, R18, 0.5 ;  /* 0x3f00000017167423 */ /* 0x000fe20000002012 */
[----:B------:R-:W-:-:S03]  /*2b10*/  FADD R21, R21, -R0 ;  /* 0x8000000015157221 */ /* 0x000fc60000000000 */
[----:B------:R-:W-:Y:S01]  /*2b20*/  FFMA.RM R22, R22, R17, 12582913 ;  /* 0x4b40000116167423 */ /* 0x000fe20000004011 */
[----:B------:R-:W-:-:S03]  /*2b30*/  FFMA.SAT R18, R21, R18, 0.5 ;  /* 0x3f00000015127423 */ /* 0x000fc60000002012 */
[----:B------:R-:W-:Y:S01]  /*2b40*/  FADD R26, R22, -12583039 ;  /* 0xcb40007f161a7421 */ /* 0x000fe20000000000 */
[----:B------:R-:W-:-:S03]  /*2b50*/  FFMA.RM R17, R18, R17, 12582913 ;  /* 0x4b40000112117423 */ /* 0x000fc60000004011 */
[----:B------:R-:W-:-:S04]  /*2b60*/  FFMA R26, R23, 1.4426950216293334961, -R26 ;  /* 0x3fb8aa3b171a7823 */ /* 0x000fc8000000081a */
[----:B------:R-:W-:Y:S01]  /*2b70*/  FFMA R23, R23, 1.925963033500011079e-08, R26 ;  /* 0x32a5706017177823 */ /* 0x000fe2000000001a */
[----:B------:R-:W-:Y:S01]  /*2b80*/  FADD R26, R17, -12583039 ;  /* 0xcb40007f111a7421 */ /* 0x000fe20000000000 */
[----:B------:R-:W-:Y:S01]  /*2b90*/  FFMA R16, R29, 1.925963033500011079e-08, R16 ;  /* 0x32a570601d107823 */ /* 0x000fe20000000010 */
[----:B------:R-:W0:Y:S02]  /*2ba0*/  MUFU.EX2 R13, R13 ;  /* 0x0000000d000d7308 */ /* 0x000e240000000800 */
[----:B------:R-:W-:-:S06]  /*2bb0*/  FFMA R26, R21, 1.4426950216293334961, -R26 ;  /* 0x3fb8aa3b151a7823 */ /* 0x000fcc000000081a */
[----:B------:R1:W-:Y:S01]  /*2bc0*/  MUFU.EX2 R19, R27 ;  /* 0x0000001b00137308 */ /* 0x0003e20000000800 */
[----:B------:R-:W-:Y:S01]  /*2bd0*/  SHF.L.U32 R18, R9, 0x17, RZ ;  /* 0x0000001709127819 */ /* 0x000fe200000006ff */
[----:B-1----:R-:W-:Y:S02]  /*2be0*/  IMAD.SHL.U32 R27, R6, 0x800000, RZ ;  /* 0x00800000061b7824 */ /* 0x002fe400078e00ff */
[----:B------:R-:W-:-:S04]  /*2bf0*/  FFMA R6, R21, 1.925963033500011079e-08, R26 ;  /* 0x32a5706015067823 */ /* 0x000fc8000000001a */
[----:B------:R-:W1:Y:S08]  /*2c00*/  MUFU.EX2 R16, R16 ;  /* 0x0000001000107308 */ /* 0x000e700000000800 */
[----:B------:R-:W2:Y:S08]  /*2c10*/  MUFU.EX2 R20, R20 ;  /* 0x0000001400147308 */ /* 0x000eb00000000800 */
[----:B------:R-:W3:Y:S08]  /*2c20*/  MUFU.EX2 R24, R24 ;  /* 0x0000001800187308 */ /* 0x000ef00000000800 */
[----:B------:R-:W4:Y:S08]  /*2c30*/  MUFU.EX2 R25, R25 ;  /* 0x0000001900197308 */ /* 0x000f300000000800 */
[----:B------:R-:W4:Y:S08]  /*2c40*/  MUFU.EX2 R9, R23 ;  /* 0x0000001700097308 */ /* 0x000f300000000800 */
[----:B------:R-:W4:Y:S01]  /*2c50*/  MUFU.EX2 R6, R6 ;  /* 0x0000000600067308 */ /* 0x000f220000000800 */
[----:B0-----:R-:W-:Y:S01]  /*2c60*/  FMUL R13, R18, R13 ;  /* 0x0000000d120d7220 */ /* 0x001fe20000400000 */
[----:B------:R-:W-:-:S02]  /*2c70*/  SHF.L.U32 R18, R15, 0x17, RZ ;  /* 0x000000170f127819 */ /* 0x000fc400000006ff */
[----:B------:R-:W-:Y:S01]  /*2c80*/  SHF.L.U32 R15, R10, 0x17, RZ ;  /* 0x000000170a0f7819 */ /* 0x000fe200000006ff */
[----:B------:R-:W-:Y:S01]  /*2c90*/  IMAD.SHL.U32 R21, R12, 0x800000, RZ ;  /* 0x008000000c157824 */ /* 0x000fe200078e00ff */
[----:B------:R-:W-:Y:S01]  /*2ca0*/  SHF.L.U32 R10, R11, 0x17, RZ ;  /* 0x000000170b0a7819 */ /* 0x000fe200000006ff */
[----:B------:R-:W-:Y:S01]  /*2cb0*/  IMAD.SHL.U32 R17, R17, 0x800000, RZ ;  /* 0x0080000011117824 */ /* 0x000fe200078e00ff */
[----:B------:R-:W-:Y:S01]  /*2cc0*/  SHF.L.U32 R22, R22, 0x17, RZ ;  /* 0x0000001716167819 */ /* 0x000fe200000006ff */
[----:B-1----:R-:W-:Y:S01]  /*2cd0*/  FMUL R27, R27, R16 ;  /* 0x000000101b1b7220 */ /* 0x002fe20000400000 */
[----:B------:R-:W-:Y:S01]  /*2ce0*/  FADD R14, R13, R14 ;  /* 0x0000000e0d0e7221 */ /* 0x000fe20000000000 */
[----:B------:R-:W-:Y:S01]  /*2cf0*/  FMUL R19, R18, R19 ;  /* 0x0000001312137220 */ /* 0x000fe20000400000 */
[----:B--2---:R-:W-:Y:S01]  /*2d00*/  FMUL R15, R15, R20 ;  /* 0x000000140f0f7220 */ /* 0x004fe20000400000 */
[----:B---3--:R-:W-:Y:S01]  /*2d10*/  FMUL R21, R21, R24 ;  /* 0x0000001815157220 */ /* 0x008fe20000400000 */
[----:B----4-:R-:W-:Y:S01]  /*2d20*/  FMUL R25, R10, R25 ;  /* 0x000000190a197220 */ /* 0x010fe20000400000 */
[----:B------:R-:W-:Y:S01]  /*2d30*/  FMUL R9, R22, R9 ;  /* 0x0000000916097220 */ /* 0x000fe20000400000 */
[----:B------:R-:W-:Y:S01]  /*2d40*/  FADD R14, R14, R27 ;  /* 0x0000001b0e0e7221 */ /* 0x000fe20000000000 */
[----:B------:R-:W-:Y:S01]  /*2d50*/  FMUL R17, R17, R6 ;  /* 0x0000000611117220 */ /* 0x000fe20000400000 */
[----:B------:R1:W-:Y:S02]  /*2d60*/  STG.E desc[UR10][R4.64], R13 ;  /* 0x0000000d04007986 */ /* 0x0003e4000c10190a */
[----:B------:R-:W-:-:S02]  /*2d70*/  FADD R14, R14, R19 ;  /* 0x000000130e0e7221 */ /* 0x000fc40000000000 */
[----:B------:R1:W-:Y:S04]  /*2d80*/  STG.E desc[UR10][R4.64+0x4], R27 ;  /* 0x0000041b04007986 */ /* 0x0003e8000c10190a */
[----:B------:R1:W-:Y:S04]  /*2d90*/  STG.E desc[UR10][R4.64+0x8], R19 ;  /* 0x0000081304007986 */ /* 0x0003e8000c10190a */
[----:B------:R1:W-:Y:S04]  /*2da0*/  STG.E desc[UR10][R4.64+0xc], R15 ;  /* 0x00000c0f04007986 */ /* 0x0003e8000c10190a */
[----:B------:R1:W-:Y:S04]  /*2db0*/  STG.E desc[UR10][R4.64+0x10], R21 ;  /* 0x0000101504007986 */ /* 0x0003e8000c10190a */
[----:B------:R1:W-:Y:S04]  /*2dc0*/  STG.E desc[UR10][R4.64+0x14], R25 ;  /* 0x0000141904007986 */ /* 0x0003e8000c10190a */
[----:B------:R1:W-:Y:S04]  /*2dd0*/  STG.E desc[UR10][R4.64+0x18], R9 ;  /* 0x0000180904007986 */ /* 0x0003e8000c10190a */
[----:B------:R1:W-:Y:S01]  /*2de0*/  STG.E desc[UR10][R4.64+0x1c], R17 ;  /* 0x00001c1104007986 */ /* 0x0003e2000c10190a */
[----:B------:R-:W-:-:S04]  /*2df0*/  FADD R14, R14, R15 ;  /* 0x0000000f0e0e7221 */ /* 0x000fc80000000000 */
[----:B------:R-:W-:-:S04]  /*2e00*/  FADD R14, R14, R21 ;  /* 0x000000150e0e7221 */ /* 0x000fc80000000000 */
[----:B------:R-:W-:-:S04]  /*2e10*/  FADD R14, R14, R25 ;  /* 0x000000190e0e7221 */ /* 0x000fc80000000000 */
[----:B------:R-:W-:-:S04]  /*2e20*/  FADD R14, R14, R9 ;  /* 0x000000090e0e7221 */ /* 0x000fc80000000000 */
[----:B------:R-:W-:Y:S01]  /*2e30*/  FADD R14, R14, R17 ;  /* 0x000000110e0e7221 */ /* 0x000fe20000000000 */
[----:B-1----:R-:W-:Y:S06]  /*2e40*/  @P0 BRA `(.L_x_44) ;  /* 0xfffffff800680947 */ /* 0x002fec000383ffff */
.L_x_43:
        /* <DEDUP_REMOVED lines=11> */
[----:B------:R-:W-:Y:S01]  /*2f00*/  MOV R16, 0x3bbb989d ;  /* 0x3bbb989d00107802 */ /* 0x000fe20000000f00 */
[----:B------:R-:W-:Y:S01]  /*2f10*/  IMAD.MOV.U32 R17, RZ, RZ, 0x437c0000 ;  /* 0x437c0000ff117424 */ /* 0x000fe200078e00ff */
[----:B------:R-:W-:Y:S01]  /*2f20*/  IADD3 R7, PT, PT, R7, 0x4, RZ ;  /* 0x0000000407077810 */ /* 0x000fe20007ffe0ff */
[----:B--2--5:R-:W-:-:S04]  /*2f30*/  FADD R6, R5, -R0 ;  /* 0x8000000005067221 */ /* 0x024fc80000000000 */
[----:B------:R-:W-:Y:S01]  /*2f40*/  FFMA.SAT R4, R6, R16, 0.5 ;  /* 0x3f00000006047423 */ /* 0x000fe20000002010 */
[----:B---3--:R-:W-:-:S03]  /*2f50*/  FADD R10, R9, -R0 ;  /* 0x80000000090a7221 */ /* 0x008fc60000000000 */
[-C--:B------:R-:W-:Y:S01]  /*2f60*/  FFMA.RM R4, R4, R17.reuse, 12582913 ;  /* 0x4b40000104047423 */ /* 0x080fe20000004011 */
[--C-:B----4-:R-:W-:Y:S01]  /*2f70*/  FADD R9, R13, -R0.reuse ;  /* 0x800000000d097221 */ /* 0x110fe20000000000 */
[-C--:B------:R-:W-:Y:S02]  /*2f80*/  FFMA.SAT R5, R10, R16.reuse, 0.5 ;  /* 0x3f0000000a057423 */ /* 0x080fe40000002010 */
[----:B------:R-:W-:Y:S01]  /*2f90*/  FADD R11, R4, -12583039 ;  /* 0xcb40007f040b7421 */ /* 0x000fe20000000000 */
[----:B------:R-:W-:Y:S01]  /*2fa0*/  FADD R15, R15, -R0 ;  /* 0x800000000f0f7221 */ /* 0x000fe20000000000 */
[----:B------:R-:W-:Y:S01]  /*2fb0*/  FFMA.SAT R12, R9, R16, 0.5 ;  /* 0x3f000000090c7423 */ /* 0x000fe20000002010 */
[----:B------:R-:W-:Y:S01]  /*2fc0*/  FFMA.RM R5, R5, R17, 12582913 ;  /* 0x4b40000105057423 */ /* 0x000fe20000004011 */
[----:B------:R-:W-:-:S03]  /*2fd0*/  FFMA R11, R6, 1.4426950216293334961, -R11 ;  /* 0x3fb8aa3b060b7823 */ /* 0x000fc6000000080b */
[----:B------:R-:W-:Y:S01]  /*2fe0*/  FADD R13, R5, -12583039 ;  /* 0xcb40007f050d7421 */ /* 0x000fe20000000000 */
[----:B------:R-:W-:Y:S01]  /*2ff0*/  FFMA R8, R6, 1.925963033500011079e-08, R11 ;  /* 0x32a5706006087823 */ /* 0x000fe2000000000b */
[----:B------:R-:W-:Y:S01]  /*3000*/  FFMA.SAT R11, R15, R16, 0.5 ;  /* 0x3f0000000f0b7423 */ /* 0x000fe20000002010 */
[-C--:B------:R-:W-:Y:S01]  /*3010*/  FFMA.RM R6, R12, R17.reuse, 12582913 ;  /* 0x4b4000010c067423 */ /* 0x080fe20000004011 */
[----:B------:R-:W-:Y:S01]  /*3020*/  FFMA R13, R10, 1.4426950216293334961, -R13 ;  /* 0x3fb8aa3b0a0d7823 */ /* 0x000fe2000000080d */
[----:B------:R-:W-:Y:S01]  /*3030*/  SHF.L.U32 R5, R5, 0x17, RZ ;  /* 0x0000001705057819 */ /* 0x000fe200000006ff */
[----:B------:R-:W-:Y:S01]  /*3040*/  FFMA.RM R16, R11, R17, 12582913 ;  /* 0x4b4000010b107423 */ /* 0x000fe20000004011 */
[----:B------:R-:W-:Y:S01]  /*3050*/  FADD R12, R6, -12583039 ;  /* 0xcb40007f060c7421 */ /* 0x000fe20000000000 */
[----:B------:R-:W-:Y:S01]  /*3060*/  FFMA R13, R10, 1.925963033500011079e-08, R13 ;  /* 0x32a570600a0d7823 */ /* 0x000fe2000000000d */
[----:B------:R-:W0:Y:S01]  /*3070*/  MUFU.EX2 R8, R8 ;  /* 0x0000000800087308 */ /* 0x000e220000000800 */
[C---:B------:R-:W-:Y:S01]  /*3080*/  FADD R18, R16.reuse, -12583039 ;  /* 0xcb40007f10127421 */ /* 0x040fe20000000000 */
[----:B------:R-:W-:Y:S01]  /*3090*/  FFMA R12, R9, 1.4426950216293334961, -R12 ;  /* 0x3fb8aa3b090c7823 */ /* 0x000fe2000000080c */
[----:B------:R-:W-:Y:S01]  /*30a0*/  SHF.L.U32 R16, R16, 0x17, RZ ;  /* 0x0000001710107819 */ /* 0x000fe200000006ff */
[----:B------:R-:W-:-:S02]  /*30b0*/  IMAD.SHL.U32 R6, R6, 0x800000, RZ ;  /* 0x0080000006067824 */ /* 0x000fc400078e00ff */
[----:B------:R-:W-:Y:S01]  /*30c0*/  FFMA R18, R15, 1.4426950216293334961, -R18 ;  /* 0x3fb8aa3b0f127823 */ /* 0x000fe20000000812 */
[----:B------:R-:W-:Y:S01]  /*30d0*/  FFMA R12, R9, 1.925963033500011079e-08, R12 ;  /* 0x32a57060090c7823 */ /* 0x000fe2000000000c */
[----:B------:R-:W-:Y:S01]  /*30e0*/  SHF.L.U32 R9, R4, 0x17, RZ ;  /* 0x0000001704097819 */ /* 0x000fe200000006ff */
[----:B------:R-:W1:Y:S01]  /*30f0*/  MUFU.EX2 R10, R13 ;  /* 0x0000000d000a7308 */ /* 0x000e620000000800 */
[----:B------:R-:W-:-:S07]  /*3100*/  FFMA R18, R15, 1.925963033500011079e-08, R18 ;  /* 0x32a570600f127823 */ /* 0x000fce0000000012 */
[----:B------:R-:W2:Y:S01]  /*3110*/  MUFU.EX2 R11, R12 ;  /* 0x0000000c000b7308 */ /* 0x000ea20000000800 */
[----:B0-----:R-:W-:-:S04]  /*3120*/  FMUL R9, R9, R8 ;  /* 0x0000000809097220 */ /* 0x001fc80000400000 */
[----:B------:R-:W-:Y:S01]  /*3130*/  FADD R14, R14, R9 ;  /* 0x000000090e0e7221 */ /* 0x000fe20000000000 */
[----:B------:R0:W-:Y:S02]  /*3140*/  STG.E desc[UR10][R2.64], R9 ;  /* 0x0000000902007986 */ /* 0x0001e4000c10190a */
[----:B------:R-:W3:Y:S01]  /*3150*/  MUFU.EX2 R15, R18 ;  /* 0x00000012000f7308 */ /* 0x000ee20000000800 */
[----:B-1----:R-:W-:-:S04]  /*3160*/  FMUL R5, R5, R10 ;  /* 0x0000000a05057220 */ /* 0x002fc80000400000 */
[----:B------:R-:W-:Y:S01]  /*3170*/  FADD R14, R14, R5 ;  /* 0x000000050e0e7221 */ /* 0x000fe20000000000 */
[----:B------:R0:W-:Y:S01]  /*3180*/  STG.E desc[UR10][R2.64+0x4], R5 ;  /* 0x0000040502007986 */ /* 0x0001e2000c10190a */
[----:B--2---:R-:W-:-:S04]  /*3190*/  FMUL R11, R6, R11 ;  /* 0x0000000b060b7220 */ /* 0x004fc80000400000 */
[----:B------:R-:W-:Y:S01]  /*31a0*/  FADD R14, R14, R11 ;  /* 0x0000000b0e0e7221 */ /* 0x000fe20000000000 */
[----:B------:R0:W-:Y:S01]  /*31b0*/  STG.E desc[UR10][R2.64+0x8], R11 ;  /* 0x0000080b02007986 */ /* 0x0001e2000c10190a */
[----:B---3--:R-:W-:-:S04]  /*31c0*/  FMUL R15, R16, R15 ;  /* 0x0000000f100f7220 */ /* 0x008fc80000400000 */
[----:B------:R-:W-:Y:S01]  /*31d0*/  FADD R14, R14, R15 ;  /* 0x0000000f0e0e7221 */ /* 0x000fe20000000000 */
[----:B------:R0:W-:Y:S06]  /*31e0*/  STG.E desc[UR10][R2.64+0xc], R15 ;  /* 0x00000c0f02007986 */ /* 0x0001ec000c10190a */
.L_x_45:
[----:B------:R-:W-:Y:S05]  /*31f0*/  BRA.U !UP2, `(.L_x_42) ;  /* 0x000000010ac87547 */ /* 0x000fea000b800000 */
[----:B------:R-:W-:Y:S02]  /*3200*/  UISETP.NE.AND UP1, UPT, UR7, 0x1, UPT ;  /* 0x000000010700788c */ /* 0x000fe4000bf25270 */
[----:B------:R-:W-:-:S04]  /*3210*/  ULOP3.LUT UR4, UR6, 0x1, URZ, 0xc0, !UPT ;  /* 0x0000000106047892 */ /* 0x000fc8000f8ec0ff */
[----:B------:R-:W-:-:S03]  /*3220*/  UISETP.NE.U32.AND UP2, UPT, UR4, 0x1, UPT ;  /* 0x000000010400788c */ /* 0x000fc6000bf45070 */
[----:B------:R-:W-:Y:S08]  /*3230*/  BRA.U !UP1, `(.L_x_46) ;  /* 0x0000000109747547 */ /* 0x000ff0000b800000 */
[----:B0-----:R-:W0:Y:S02]  /*3240*/  LDC.64 R2, c[0x0][0x380] ;  /* 0x0000e000ff027b82 */ /* 0x001e240000000a00 */
[----:B0-----:R-:W-:-:S05]  /*3250*/  IMAD.WIDE.U32 R2, R7, 0x4, R2 ;  /* 0x0000000407027825 */ /* 0x001fca00078e0002 */
[----:B------:R-:W2:Y:S04]  /*3260*/  LDG.E R5, desc[UR10][R2.64] ;  /* 0x0000000a02057981 */ /* 0x000ea8000c1e1900 */
[----:B------:R-:W3:Y:S01]  /*3270*/  LDG.E R9, desc[UR10][R2.64+0x4] ;  /* 0x0000040a02097981 */ /* 0x000ee2000c1e1900 */
[----:B------:R-:W-:Y:S02]  /*3280*/  HFMA2 R11, -RZ, RZ, 3.7421875, 0 ;  /* 0x437c0000ff0b7431 */ /* 0x000fe400000001ff */
[----:B------:R-:W-:Y:S01]  /*3290*/  IMAD.MOV.U32 R8, RZ, RZ, 0x3bbb989d ;  /* 0x3bbb989dff087424 */ /* 0x000fe200078e00ff */
[----:B------:R-:W-:Y:S01]  /*32a0*/  IADD3 R7, PT, PT, R7, 0x2, RZ ;  /* 0x0000000207077810 */ /* 0x000fe20007ffe0ff */
[--C-:B--2--5:R-:W-:Y:S01]  /*32b0*/  FADD R5, R5, -R0.reuse ;  /* 0x8000000005057221 */ /* 0x124fe20000000000 */
[----:B---3--:R-:W-:-:S03]  /*32c0*/  FADD R9, R9, -R0 ;  /* 0x8000000009097221 */ /* 0x008fc60000000000 */
[-C--:B------:R-:W-:Y:S01]  /*32d0*/  FFMA.SAT R4, R5, R8.reuse, 0.5 ;  /* 0x3f00000005047423 */ /* 0x080fe20000002008 */
[----:B------:R-:W-:-:S03]  /*32e0*/  FFMA.SAT R8, R9, R8, 0.5 ;  /* 0x3f00000009087423 */ /* 0x000fc60000002008 */
[-C--:B------:R-:W-:Y:S01]  /*32f0*/  FFMA.RM R4, R4, R11.reuse, 12582913 ;  /* 0x4b40000104047423 */ /* 0x080fe2000000400b */
[----:B------:R-:W-:-:S03]  /*3300*/  FFMA.RM R8, R8, R11, 12582913 ;  /* 0x4b40000108087423 */ /* 0x000fc6000000400b */
[C---:B------:R-:W-:Y:S01]  /*3310*/  FADD R6, R4.reuse, -12583039 ;  /* 0xcb40007f04067421 */ /* 0x040fe20000000000 */
[----:B------:R-:W-:Y:S01]  /*3320*/  SHF.L.U32 R4, R4, 0x17, RZ ;  /* 0x0000001704047819 */ /* 0x000fe200000006ff */
[C---:B------:R-:W-:Y:S02]  /*3330*/  FADD R10, R8.reuse, -12583039 ;  /* 0xcb40007f080a7421 */ /* 0x040fe40000000000 */
[----:B------:R-:W-:Y:S01]  /*3340*/  FFMA R6, R5, 1.4426950216293334961, -R6 ;  /* 0x3fb8aa3b05067823 */ /* 0x000fe20000000806 */
[----:B------:R-:W-:Y:S02]  /*3350*/  IMAD.SHL.U32 R8, R8, 0x800000, RZ ;  /* 0x0080000008087824 */ /* 0x000fe400078e00ff */
[----:B------:R-:W-:Y:S01]  /*3360*/  FFMA R10, R9, 1.4426950216293334961, -R10 ;  /* 0x3fb8aa3b090a7823 */ /* 0x000fe2000000080a */
[----:B------:R-:W-:-:S03]  /*3370*/  FFMA R6, R5, 1.925963033500011079e-08, R6 ;  /* 0x32a5706005067823 */ /* 0x000fc60000000006 */
[----:B------:R-:W-:Y:S01]  /*3380*/  FFMA R10, R9, 1.925963033500011079e-08, R10 ;  /* 0x32a57060090a7823 */ /* 0x000fe2000000000a */
[----:B------:R-:W0:Y:S08]  /*3390*/  MUFU.EX2 R5, R6 ;  /* 0x0000000600057308 */ /* 0x000e300000000800 */
[----:B------:R-:W1:Y:S01]  /*33a0*/  MUFU.EX2 R9, R10 ;  /* 0x0000000a00097308 */ /* 0x000e620000000800 */
[----:B0-----:R-:W-:-:S04]  /*33b0*/  FMUL R5, R4, R5 ;  /* 0x0000000504057220 */ /* 0x001fc80000400000 */
[----:B------:R-:W-:Y:S01]  /*33c0*/  FADD R14, R14, R5 ;  /* 0x000000050e0e7221 */ /* 0x000fe20000000000 */
[----:B------:R2:W-:Y:S01]  /*33d0*/  STG.E desc[UR10][R2.64], R5 ;  /* 0x0000000502007986 */ /* 0x0005e2000c10190a */
[----:B-1----:R-:W-:-:S04]  /*33e0*/  FMUL R9, R8, R9 ;  /* 0x0000000908097220 */ /* 0x002fc80000400000 */
[----:B------:R-:W-:Y:S01]  /*33f0*/  FADD R14, R14, R9 ;  /* 0x000000090e0e7221 */ /* 0x000fe20000000000 */
[----:B------:R2:W-:Y:S06]  /*3400*/  STG.E desc[UR10][R2.64+0x4], R9 ;  /* 0x0000040902007986 */ /* 0x0005ec000c10190a */
.L_x_46:
[----:B------:R-:W-:Y:S05]  /*3410*/  BRA.U UP2, `(.L_x_42) ;  /* 0x0000000102407547 */ /* 0x000fea000b800000 */
[----:B0-2---:R-:W0:Y:S02]  /*3420*/  LDC.64 R2, c[0x0][0x380] ;  /* 0x0000e000ff027b82 */ /* 0x005e240000000a00 */
[----:B0-----:R-:W-:-:S05]  /*3430*/  IMAD.WIDE.U32 R2, R7, 0x4, R2 ;  /* 0x0000000407027825 */ /* 0x001fca00078e0002 */
[----:B------:R-:W2:Y:S01]  /*3440*/  LDG.E R5, desc[UR10][R2.64] ;  /* 0x0000000a02057981 */ /* 0x000ea2000c1e1900 */
[----:B------:R-:W-:Y:S01]  /*3450*/  MOV R4, 0x3bbb989d ;  /* 0x3bbb989d00047802 */ /* 0x000fe20000000f00 */
[----:B------:R-:W-:Y:S02]  /*3460*/  IMAD.MOV.U32 R7, RZ, RZ, 0x437c0000 ;  /* 0x437c0000ff077424 */ /* 0x000fe400078e00ff */
[----:B--2--5:R-:W-:-:S04]  /*3470*/  FADD R5, R5, -R0 ;  /* 0x8000000005057221 */ /* 0x024fc80000000000 */
[----:B------:R-:W-:-:S04]  /*3480*/  FFMA.SAT R0, R5, R4, 0.5 ;  /* 0x3f00000005007423 */ /* 0x000fc80000002004 */
[----:B------:R-:W-:-:S04]  /*3490*/  FFMA.RM R0, R0, R7, 12582913 ;  /* 0x4b40000100007423 */ /* 0x000fc80000004007 */
[C---:B------:R-:W-:Y:S01]  /*34a0*/  FADD R4, R0.reuse, -12583039 ;  /* 0xcb40007f00047421 */ /* 0x040fe20000000000 */
[----:B------:R-:W-:-:S03]  /*34b0*/  SHF.L.U32 R0, R0, 0x17, RZ ;  /* 0x0000001700007819 */ /* 0x000fc600000006ff */
[----:B------:R-:W-:-:S04]  /*34c0*/  FFMA R4, R5, 1.4426950216293334961, -R4 ;  /* 0x3fb8aa3b05047823 */ /* 0x000fc80000000804 */
[----:B------:R-:W-:-:S04]  /*34d0*/  FFMA R4, R5, 1.925963033500011079e-08, R4 ;  /* 0x32a5706005047823 */ /* 0x000fc80000000004 */
[----:B------:R-:W0:Y:S02]  /*34e0*/  MUFU.EX2 R5, R4 ;  /* 0x0000000400057308 */ /* 0x000e240000000800 */
[----:B0-----:R-:W-:-:S04]  /*34f0*/  FMUL R5, R0, R5 ;  /* 0x0000000500057220 */ /* 0x001fc80000400000 */
[----:B------:R-:W-:Y:S01]  /*3500*/  FADD R14, R14, R5 ;  /* 0x000000050e0e7221 */ /* 0x000fe20000000000 */
[----:B------:R1:W-:Y:S06]  /*3510*/  STG.E desc[UR10][R2.64], R5 ;  /* 0x0000000502007986 */ /* 0x0003ec000c10190a */
.L_x_42:
[----:B------:R-:W-:Y:S05]  /*3520*/  BRA.U !UP0, `(.L_x_47) ;  /* 0x0000001d08587547 */ /* 0x000fea000b800000 */
[----:B------:R-:W-:Y:S01]  /*3530*/  UIADD3 UR4, UPT, UPT, UR6, -0x1, URZ ;  /* 0xffffffff06047890 */ /* 0x000fe2000fffe0ff */
[----:B0-----:R-:W-:Y:S01]  /*3540*/  HFMA2 R11, -RZ, RZ, 0, 0 ;  /* 0x00000000ff0b7431 */ /* 0x001fe200000001ff */
[----:B------:R-:W-:Y:S02]  /*3550*/  ULOP3.LUT UR5, UR6, 0xf, URZ, 0xc0, !UPT ;  /* 0x0000000f06057892 */ /* 0x000fe4000f8ec0ff */
[----:B------:R-:W-:-:S09]  /*3560*/  UISETP.GE.U32.AND UP0, UPT, UR4, 0xf, UPT ;  /* 0x0000000f0400788c */ /* 0x000fd2000bf06070 */
[----:B------:R-:W-:Y:S05]  /*3570*/  BRA.U !UP0, `(.L_x_48) ;  /* 0x0000000d08d87547 */ /* 0x000fea000b800000 */
[----:B------:R-:W0:Y:S01]  /*3580*/  LDC.64 R6, c[0x0][0x380] ;  /* 0x0000e000ff067b82 */ /* 0x000e220000000a00 */
[----:B------:R-:W-:Y:S01]  /*3590*/  ULOP3.LUT UR6, UR6, 0x7ffffff0, URZ, 0xc0, !UPT ;  /* 0x7ffffff006067892 */ /* 0x000fe2000f8ec0ff */
[----:B------:R-:W-:-:S05]  /*35a0*/  IMAD.MOV.U32 R16, RZ, RZ, RZ ;  /* 0x000000ffff107224 */ /* 0x000fca00078e00ff */
[----:B------:R-:W-:-:S07]  /*35b0*/  MOV R11, UR6 ;  /* 0x00000006000b7c02 */ /* 0x000fce0008000f00 */
.L_x_65:
[----:B0--3--:R-:W-:-:S05]  /*35c0*/  IMAD.WIDE.U32 R12, R16, 0x4, R6 ;  /* 0x00000004100c7825 */ /* 0x009fca00078e0006 */
[----:B-----5:R-:W3:Y:S01]  /*35d0*/  LDG.E R0, desc[UR10][R12.64] ;  /* 0x0000000a0c007981 */ /* 0x020ee2000c1e1900 */
[----:B-12---:R-:W0:Y:S01]  /*35e0*/  MUFU.RCP R3, R14 ;  /* 0x0000000e00037308 */ /* 0x006e220000001000 */
[----:B------:R-:W-:-:S04]  /*35f0*/  IADD3 R16, PT, PT, R16, 0x10, RZ ;  /* 0x0000001010107810 */ /* 0x000fc80007ffe0ff */
[----:B------:R-:W-:Y:S01]  /*3600*/  ISETP.NE.AND P2, PT, R16, R11, PT ;  /* 0x0000000b1000720c */ /* 0x000fe20003f45270 */
[----:B0-----:R-:W-:-:S04]  /*3610*/  FFMA R2, R3, -R14, 1 ;  /* 0x3f80000003027423 */ /* 0x001fc8000000080e */
[----:B------:R-:W-:Y:S01]  /*3620*/  FFMA R3, R3, R2, R3 ;  /* 0x0000000203037223 */ /* 0x000fe20000000003 */
[----:B---3--:R-:W0:Y:S03]  /*3630*/  FCHK P0, R0, R14 ;  /* 0x0000000e00007302 */ /* 0x008e260000000000 */
[----:B------:R-:W-:-:S04]  /*3640*/  FFMA R5, R0, R3, RZ ;  /* 0x0000000300057223 */ /* 0x000fc800000000ff */
[----:B------:R-:W-:-:S04]  /*3650*/  FFMA R2, R5, -R14, R0 ;  /* 0x8000000e05027223 */ /* 0x000fc80000000000 */
[----:B------:R-:W-:Y:S01]  /*3660*/  FFMA R3, R3, R2, R5 ;  /* 0x0000000203037223 */ /* 0x000fe20000000005 */
[----:B0-----:R-:W-:Y:S06]  /*3670*/  @!P0 BRA `(.L_x_49) ;  /* 0x0000000000108947 */ /* 0x001fec0003800000 */
[----:B------:R-:W-:Y:S01]  /*3680*/  IMAD.MOV.U32 R3, RZ, RZ, R14 ;  /* 0x000000ffff037224 */ /* 0x000fe200078e000e */
[----:B------:R-:W-:-:S07]  /*3690*/  MOV R2, 0x36b0 ;  /* 0x000036b000027802 */ /* 0x000fce0000000f00 */
[----:B------:R-:W-:Y:S05]  /*36a0*/  CALL.REL.NOINC `($__internal_0_$__cuda_sm3x_div_rn_noftz_f32_slowpath) ;  /* 0x0000004800007944 */ /* 0x000fea0003c00000 */
[----:B------:R-:W-:-:S07]  /*36b0*/  MOV R3, R0 ;  /* 0x0000000000037202 */ /* 0x000fce0000000f00 */
.L_x_49:
        /* <DEDUP_REMOVED lines=10> */
[----:B------:R-:W-:Y:S01]  /*3760*/  MOV R0, R4 ;  /* 0x0000000400007202 */ /* 0x000fe20000000f00 */
[----:B------:R-:W-:Y:S01]  /*3770*/  IMAD.MOV.U32 R3, RZ, RZ, R14 ;  /* 0x000000ffff037224 */ /* 0x000fe200078e000e */
[----:B------:R-:W-:-:S07]  /*3780*/  MOV R2, 0x37a0 ;  /* 0x000037a000027802 */ /* 0x000fce0000000f00 */
[----:B------:R-:W-:Y:S05]  /*3790*/  CALL.REL.NOINC `($__internal_0_$__cuda_sm3x_div_rn_noftz_f32_slowpath) ;  /* 0x0000004400c47944 */ /* 0x000fea0003c00000 */
[----:B------:R-:W-:-:S07]  /*37a0*/  MOV R5, R0 ;  /* 0x0000000000057202 */ /* 0x000fce0000000f00 */
.L_x_50:
        /* <DEDUP_REMOVED lines=15> */
.L_x_51:
        /* <DEDUP_REMOVED lines=15> */
.L_x_52:
        /* <DEDUP_REMOVED lines=15> */
.L_x_53:
        /* <DEDUP_REMOVED lines=15> */
.L_x_54:
        /* <DEDUP_REMOVED lines=15> */
.L_x_55:
        /* <DEDUP_REMOVED lines=15> */
.L_x_56:
        /* <DEDUP_REMOVED lines=15> */
.L_x_57:
        /* <DEDUP_REMOVED lines=15> */
.L_x_58:
        /* <DEDUP_REMOVED lines=15> */
.L_x_59:
        /* <DEDUP_REMOVED lines=15> */
.L_x_60:
        /* <DEDUP_REMOVED lines=15> */
.L_x_61:
        /* <DEDUP_REMOVED lines=15> */
.L_x_62:
        /* <DEDUP_REMOVED lines=15> */
.L_x_63:
        /* <DEDUP_REMOVED lines=14> */
.L_x_64:
[----:B------:R3:W-:Y:S01]  /*44c0*/  STG.E desc[UR10][R12.64+0x3c], R0 ;  /* 0x00003c000c007986 */ /* 0x0007e2000c10190a */
[----:B------:R-:W-:Y:S05]  /*44d0*/  @P2 BRA `(.L_x_65) ;  /* 0xfffffff000382947 */ /* 0x000fea000383ffff */
.L_x_48:
[----:B------:R-:W-:-:S09]  /*44e0*/  UISETP.NE.AND UP0, UPT, UR5, URZ, UPT ;  /* 0x000000ff0500728c */ /* 0x000fd2000bf05270 */
[----:B------:R-:W-:Y:S05]  /*44f0*/  BRA.U !UP0, `(.L_x_47) ;  /* 0x0000000d08647547 */ /* 0x000fea000b800000 */
[----:B------:R-:W0:Y:S01]  /*4500*/  LDCU UR4, c[0x0][0x394] ;  /* 0x00007280ff0477ac */ /* 0x000e220008000800 */
[----:B------:R-:W-:Y:S02]  /*4510*/  UISETP.GE.U32.AND UP0, UPT, UR5, 0x8, UPT ;  /* 0x000000080500788c */ /* 0x000fe4000bf06070 */
[----:B0-----:R-:W-:-:S07]  /*4520*/  ULOP3.LUT UR4, UR4, 0x7, URZ, 0xc0, !UPT ;  /* 0x0000000704047892 */ /* 0x001fce000f8ec0ff */
[----:B------:R-:W-:Y:S05]  /*4530*/  BRA.U !UP0, `(.L_x_66) ;  /* 0x0000000508e87547 */ /* 0x000fea000b800000 */
[----:B------:R-:W0:Y:S02]  /*4540*/  LDC.64 R6, c[0x0][0x380] ;  /* 0x0000e000ff067b82 */ /* 0x000e240000000a00 */
[----:B0-----:R-:W-:-:S05]  /*4550*/  IMAD.WIDE.U32 R6, R11, 0x4, R6 ;  /* 0x000000040b067825 */ /* 0x001fca00078e0006 */
[----:B------:R-:W4:Y:S01]  /*4560*/  LDG.E R4, desc[UR10][R6.64] ;  /* 0x0000000a06047981 */ /* 0x000f22000c1e1900 */
[----:B-12---:R-:W3:Y:S02]  /*4570*/  MUFU.RCP R3, R14 ;  /* 0x0000000e00037308 */ /* 0x006ee40000001000 */
[----:B---3-5:R-:W-:-:S04]  /*4580*/  FFMA R0, R3, -R14, 1 ;  /* 0x3f80000003007423 */ /* 0x028fc8000000080e */
[----:B------:R-:W-:Y:S02]  /*4590*/  FFMA R0, R3, R0, R3 ;  /* 0x0000000003007223 */ /* 0x000fe40000000003 */
[----:B----4-:R-:W0:Y:S02]  /*45a0*/  FCHK P0, R4, R14 ;  /* 0x0000000e04007302 */ /* 0x010e240000000000 */
[----:B------:R-:W-:-:S04]  /*45b0*/  FFMA R3, R0, R4, RZ ;  /* 0x0000000400037223 */ /* 0x000fc800000000ff */
[----:B------:R-:W-:-:S04]  /*45c0*/  FFMA R2, R3, -R14, R4 ;  /* 0x8000000e03027223 */ /* 0x000fc80000000004 */
[----:B------:R-:W-:Y:S01]  /*45d0*/  FFMA R3, R0, R2, R3 ;  /* 0x0000000200037223 */ /* 0x000fe20000000003 */
[----:B0-----:R-:W-:Y:S06]  /*45e0*/  @!P0 BRA `(.L_x_67) ;  /* 0x0000000000148947 */ /* 0x001fec0003800000 */
[----:B------:R-:W-:Y:S02]  /*45f0*/  MOV R0, R4 ;  /* 0x0000000400007202 */ /* 0x000fe40000000f00 */
[----:B------:R-:W-:Y:S02]  /*4600*/  MOV R3, R14 ;  /* 0x0000000e00037202 */ /* 0x000fe40000000f00 */
[----:B------:R-:W-:-:S07]  /*4610*/  MOV R2, 0x4630 ;  /* 0x0000463000027802 */ /* 0x000fce0000000f00 */
[----:B------:R-:W-:Y:S05]  /*4620*/  CALL.REL.NOINC `($__internal_0_$__cuda_sm3x_div_rn_noftz_f32_slowpath) ;  /* 0x0000003800207944 */ /* 0x000fea0003c00000 */
[----:B------:R-:W-:-:S07]  /*4630*/  IMAD.MOV.U32 R3, RZ, RZ, R0 ;  /* 0x000000ffff037224 */ /* 0x000fce00078e0000 */
.L_x_67:
        /* <DEDUP_REMOVED lines=10> */
[----:B------:R-:W-:Y:S02]  /*46e0*/  MOV R0, R4 ;  /* 0x0000000400007202 */ /* 0x000fe40000000f00 */
[----:B------:R-:W-:Y:S02]  /*46f0*/  MOV R3, R14 ;  /* 0x0000000e00037202 */ /* 0x000fe40000000f00 */
[----:B------:R-:W-:-:S07]  /*4700*/  MOV R2, 0x4720 ;  /* 0x0000472000027802 */ /* 0x000fce0000000f00 */
[----:B------:R-:W-:Y:S05]  /*4710*/  CALL.REL.NOINC `($__internal_0_$__cuda_sm3x_div_rn_noftz_f32_slowpath) ;  /* 0x0000003400e47944 */ /* 0x000fea0003c00000 */
[----:B------:R-:W-:-:S07]  /*4720*/  IMAD.MOV.U32 R5, RZ, RZ, R0 ;  /* 0x000000ffff057224 */ /* 0x000fce00078e0000 */
.L_x_68:
        /* <DEDUP_REMOVED lines=15> */
.L_x_69:
        /* <DEDUP_REMOVED lines=15> */
.L_x_70:
        /* <DEDUP_REMOVED lines=15> */
.L_x_71:
        /* <DEDUP_REMOVED lines=15> */
.L_x_72:
        /* <DEDUP_REMOVED lines=15> */
.L_x_73:
        /* <DEDUP_REMOVED lines=14> */
.L_x_74:
[----:B------:R0:W-:Y:S01]  /*4cc0*/  STG.E desc[UR10][R6.64+0x1c], R0 ;  /* 0x00001c0006007986 */ /* 0x0001e2000c10190a */
[----:B------:R-:W-:-:S07]  /*4cd0*/  VIADD R11, R11, 0x8 ;  /* 0x000000080b0b7836 */ /* 0x000fce0000000000 */
.L_x_66:
[----:B------:R-:W-:-:S09]  /*4ce0*/  UISETP.NE.AND UP0, UPT, UR4, URZ, UPT ;  /* 0x000000ff0400728c */ /* 0x000fd2000bf05270 */
[----:B------:R-:W-:Y:S05]  /*4cf0*/  BRA.U !UP0, `(.L_x_47) ;  /* 0x0000000508647547 */ /* 0x000fea000b800000 */
[----:B------:R-:W4:Y:S01]  /*4d00*/  LDCU UR5, c[0x0][0x394] ;  /* 0x00007280ff0577ac */ /* 0x000f220008000800 */
[----:B------:R-:W-:Y:S02]  /*4d10*/  UISETP.GE.U32.AND UP0, UPT, UR4, 0x4, UPT ;  /* 0x000000040400788c */ /* 0x000fe4000bf06070 */
[----:B----4-:R-:W-:-:S07]  /*4d20*/  ULOP3.LUT UR5, UR5, 0x3, URZ, 0xc0, !UPT ;  /* 0x0000000305057892 */ /* 0x010fce000f8ec0ff */
[----:B------:R-:W-:Y:S05]  /*4d30*/  BRA.U !UP0, `(.L_x_75) ;  /* 0x0000000108f87547 */ /* 0x000fea000b800000 */
[----:B0-----:R-:W0:Y:S02]  /*4d40*/  LDC.64 R6, c[0x0][0x380] ;  /* 0x0000e000ff067b82 */ /* 0x001e240000000a00 */
        /* <DEDUP_REMOVED lines=15> */
.L_x_76:
        /* <DEDUP_REMOVED lines=15> */
.L_x_77:
        /* <DEDUP_REMOVED lines=15> */
.L_x_78:
        /* <DEDUP_REMOVED lines=14> */
.L_x_79:
[----:B------:R4:W-:Y:S01]  /*5100*/  STG.E desc[UR10][R6.64+0xc], R0 ;  /* 0x00000c0006007986 */ /* 0x0009e2000c10190a */
[----:B------:R-:W-:-:S07]  /*5110*/  VIADD R11, R11, 0x4 ;  /* 0x000000040b0b7836 */ /* 0x000fce0000000000 */
.L_x_75:
[----:B------:R-:W-:-:S09]  /*5120*/  UISETP.NE.AND UP0, UPT, UR5, URZ, UPT ;  /* 0x000000ff0500728c */ /* 0x000fd2000bf05270 */
[----:B------:R-:W-:Y:S05]  /*5130*/  BRA.U !UP0, `(.L_x_47) ;  /* 0x0000000108547547 */ /* 0x000fea000b800000 */
[----:B0---4-:R-:W0:Y:S01]  /*5140*/  LDC.64 R6, c[0x0][0x380] ;  /* 0x0000e000ff067b82 */ /* 0x011e220000000a00 */
[----:B------:R-:W-:-:S05]  /*5150*/  UMOV UR4, URZ ;  /* 0x000000ff00047c82 */ /* 0x000fca0008000000 */
.L_x_81:
[----:B0--3--:R-:W-:-:S05]  /*5160*/  IMAD.WIDE.U32 R12, R11, 0x4, R6 ;  /* 0x000000040b0c7825 */ /* 0x009fca00078e0006 */
[----:B------:R-:W3:Y:S01]  /*5170*/  LDG.E R4, desc[UR10][R12.64] ;  /* 0x0000000a0c047981 */ /* 0x000ee2000c1e1900 */
[----:B-12---:R-:W0:Y:S01]  /*5180*/  MUFU.RCP R3, R14 ;  /* 0x0000000e00037308 */ /* 0x006e220000001000 */
[----:B------:R-:W-:-:S04]  /*5190*/  UIADD3 UR4, UPT, UPT, UR4, 0x1, URZ ;  /* 0x0000000104047890 */ /* 0x000fc8000fffe0ff */
[----:B------:R-:W-:Y:S01]  /*51a0*/  UISETP.NE.AND UP0, UPT, UR4, UR5, UPT ;  /* 0x000000050400728c */ /* 0x000fe2000bf05270 */
[----:B0----5:R-:W-:-:S04]  /*51b0*/  FFMA R0, R3, -R14, 1 ;  /* 0x3f80000003007423 */ /* 0x021fc8000000080e */
[----:B------:R-:W-:Y:S01]  /*51c0*/  FFMA R0, R3, R0, R3 ;  /* 0x0000000003007223 */ /* 0x000fe20000000003 */
[----:B---3--:R-:W0:Y:S03]  /*51d0*/  FCHK P0, R4, R14 ;  /* 0x0000000e04007302 */ /* 0x008e260000000000 */
        /* <DEDUP_REMOVED lines=8> */
.L_x_80:
[----:B------:R0:W-:Y:S01]  /*5260*/  STG.E desc[UR10][R12.64], R0 ;  /* 0x000000000c007986 */ /* 0x0001e2000c10190a */
[----:B------:R-:W-:Y:S01]  /*5270*/  VIADD R11, R11, 0x1 ;  /* 0x000000010b0b7836 */ /* 0x000fe20000000000 */
[----:B------:R-:W-:Y:S06]  /*5280*/  BRA.U UP0, `(.L_x_81) ;  /* 0xfffffffd00b47547 */ /* 0x000fec000b83ffff */
.L_x_47:
[----:B------:R-:W2:Y:S01]  /*5290*/  LDCU.64 UR8, c[0x0][0x3a0] ;  /* 0x00007400ff0877ac */ /* 0x000ea20008000a00 */
[----:B0--345:R-:W0:Y:S01]  /*52a0*/  LDC R0, c[0x0][0x398] ;  /* 0x0000e600ff007b82 */ /* 0x039e220000000800 */
[----:B--2---:R-:W-:Y:S02]  /*52b0*/  USHF.R.U64 UR4, UR8, 0xc, UR9 ;  /* 0x0000000c08047899 */ /* 0x004fe40008001209 */
[----:B------:R-:W-:Y:S02]  /*52c0*/  USHF.R.U32.HI UR6, URZ, 0xc, UR9 ;  /* 0x0000000cff067899 */ /* 0x000fe40008011609 */
[----:B------:R-:W-:Y:S02]  /*52d0*/  ULOP3.LUT UR4, UR4, UR8, URZ, 0x3c, !UPT ;  /* 0x0000000804047292 */ /* 0x000fe4000f8e3cff */
[----:B------:R-:W-:Y:S01]  /*52e0*/  ULOP3.LUT UR6, UR6, UR9, URZ, 0x3c, !UPT ;  /* 0x0000000906067292 */ /* 0x000fe2000f8e3cff */
[C---:B0-----:R-:W-:Y:S01]  /*52f0*/  FSETP.GE.AND P0, PT, R0.reuse, 1, PT ;  /* 0x3f8000000000780b */ /* 0x041fe20003f06000 */
[----:B------:R-:W-:Y:S01]  /*5300*/  USHF.L.U32 UR5, UR4, 0x19, URZ ;  /* 0x0000001904057899 */ /* 0x000fe200080006ff */
[----:B------:R-:W-:Y:S01]  /*5310*/  FSETP.GTU.AND P1, PT, R0, RZ, PT ;  /* 0x000000ff0000720b */ /* 0x000fe20003f2c000 */
[----:B------:R-:W-:-:S02]  /*5320*/  USHF.L.U64.HI UR7, UR4, 0x19, UR6 ;  /* 0x0000001904077899 */ /* 0x000fc40008010206 */
[----:B------:R-:W-:Y:S02]  /*5330*/  ULOP3.LUT UR5, UR5, UR4, URZ, 0x3c, !UPT ;  /* 0x0000000405057292 */ /* 0x000fe4000f8e3cff */
[----:B------:R-:W-:-:S04]  /*5340*/  ULOP3.LUT UR7, UR7, UR6, URZ, 0x3c, !UPT ;  /* 0x0000000607077292 */ /* 0x000fc8000f8e3cff */
[----:B------:R-:W-:Y:S02]  /*5350*/  USHF.R.U32.HI UR4, URZ, 0x1b, UR7 ;  /* 0x0000001bff047899 */ /* 0x000fe40008011607 */
[----:B------:R-:W-:Y:S02]  /*5360*/  USHF.R.U64 UR6, UR5, 0x1b, UR7 ;  /* 0x0000001b05067899 */ /* 0x000fe40008001207 */
[----:B------:R-:W-:Y:S02]  /*5370*/  ULOP3.LUT UR4, UR4, UR7, URZ, 0x3c, !UPT ;  /* 0x0000000704047292 */ /* 0x000fe4000f8e3cff */
[----:B------:R-:W-:Y:S02]  /*5380*/  ULOP3.LUT UR6, UR6, UR5, URZ, 0x3c, !UPT ;  /* 0x0000000506067292 */ /* 0x000fe4000f8e3cff */
[----:B------:R-:W-:Y:S02]  /*5390*/  UIMAD UR7, UR4, 0x4f6cdd1d, URZ ;  /* 0x4f6cdd1d040778a4 */ /* 0x000fe4000f8e02ff */
[----:B------:R-:W-:-:S02]  /*53a0*/  UIMAD.WIDE.U32 UR4, UR6, 0x4f6cdd1d, URZ ;  /* 0x4f6cdd1d060478a5 */ /* 0x000fc4000f8e00ff */
[----:B------:R-:W-:-:S04]  /*53b0*/  UIMAD UR4, UR6, 0x2545f491, UR7 ;  /* 0x2545f491060478a4 */ /* 0x000fc8000f8e0207 */
[----:B------:R-:W-:-:S04]  /*53c0*/  UIADD3 UR4, UPT, UPT, UR5, UR4, URZ ;  /* 0x0000000405047290 */ /* 0x000fc8000fffe0ff */
[----:B------:R-:W-:-:S06]  /*53d0*/  USHF.R.U32.HI UR4, URZ, 0x8, UR4 ;  /* 0x00000008ff047899 */ /* 0x000fcc0008011604 */
[----:B------:R-:W-:Y:S01]  /*53e0*/  I2FP.F32.U32 R6, UR4 ;  /* 0x0000000400067c45 */ /* 0x000fe20008201000 */
[----:B------:R-:W-:Y:S06]  /*53f0*/  @!P0 BRA P1, `(.L_x_82) ;  /* 0x0000000800bc8947 */ /* 0x000fec0000800000 */
[----:B------:R-:W0:Y:S01]  /*5400*/  LDCU UR4, c[0x0][0x394] ;  /* 0x00007280ff0477ac */ /* 0x000e220008000800 */
[----:B------:R-:W-:Y:S01]  /*5410*/  HFMA2 R0, -RZ, RZ, 0, 0 ;  /* 0x00000000ff007431 */ /* 0x000fe200000001ff */
[----:B0-----:R-:W-:-:S09]  /*5420*/  UISETP.GE.AND UP0, UPT, UR4, 0x2, UPT ;  /* 0x000000020400788c */ /* 0x001fd2000bf06270 */
[----:B------:R-:W-:Y:S05]  /*5430*/  BRA.U !UP0, `(.L_x_83) ;  /* 0x0000000908a07547 */ /* 0x000fea000b800000 */
[----:B-1----:R-:W0:Y:S02]  /*5440*/  LDC.64 R4, c[0x0][0x380] ;  /* 0x0000e000ff047b82 */ /* 0x002e240000000a00 */
[----:B0-----:R0:W5:Y:S01]  /*5450*/  LDG.E R2, desc[UR10][R4.64] ;  /* 0x0000000a04027981 */ /* 0x001162000c1e1900 */
[----:B------:R-:W-:Y:S01]  /*5460*/  UIADD3 UR6, UPT, UPT, UR4, -0x1, URZ ;  /* 0xffffffff04067890 */ /* 0x000fe2000fffe0ff */
[----:B------:R-:W-:Y:S01]  /*5470*/  MOV R0, RZ ;  /* 0x000000ff00007202 */ /* 0x000fe20000000f00 */
[----:B------:R-:W-:Y:S01]  /*5480*/  UIADD3 UR4, UPT, UPT, UR4, -0x2, URZ ;  /* 0xfffffffe04047890 */ /* 0x000fe2000fffe0ff */
[----:B------:R-:W-:Y:S01]  /*5490*/  IMAD.MOV.U32 R3, RZ, RZ, 0x1 ;  /* 0x00000001ff037424 */ /* 0x000fe200078e00ff */
[----:B------:R-:W-:Y:S02]  /*54a0*/  ULOP3.LUT UR7, UR6, 0xf, URZ, 0xc0, !UPT ;  /* 0x0000000f06077892 */ /* 0x000fe4000f8ec0ff */
[----:B------:R-:W-:-:S09]  /*54b0*/  UISETP.GE.U32.AND UP0, UPT, UR4, 0xf, UPT ;  /* 0x0000000f0400788c */ /* 0x000fd2000bf06070 */
[----:B0-----:R-:W-:Y:S05]  /*54c0*/  BRA.U !UP0, `(.L_x_84) ;  /* 0x0000000508387547 */ /* 0x001fea000b800000 */
[----:B------:R-:W0:Y:S01]  /*54d0*/  LDCU.64 UR4, c[0x0][0x380] ;  /* 0x00007000ff0477ac */ /* 0x000e220008000a00 */
[----:B------:R-:W-:Y:S01]  /*54e0*/  HFMA2 R0, -RZ, RZ, 0, 0 ;  /* 0x00000000ff007431 */ /* 0x000fe200000001ff */
[----:B------:R-:W-:Y:S01]  /*54f0*/  MOV R3, RZ ;  /* 0x000000ff00037202 */ /* 0x000fe20000000f00 */
[----:B------:R-:W-:Y:S02]  /*5500*/  ULOP3.LUT UR8, UR6, 0xfffffff0, URZ, 0xc0, !UPT ;  /* 0xfffffff006087892 */ /* 0x000fe4000f8ec0ff */
[----:B0-----:R-:W-:-:S04]  /*5510*/  UIADD3 UR4, UP0, UPT, UR4, 0x20, URZ ;  /* 0x0000002004047890 */ /* 0x001fc8000ff1e0ff */
[----:B------:R-:W-:Y:S02]  /*5520*/  UIADD3.X UR5, UPT, UPT, URZ, UR5, URZ, UP0, !UPT ;  /* 0x00000005ff057290 */ /* 0x000fe400087fe4ff */
[----:B------:R-:W-:-:S04]  /*5530*/  IMAD.U32 R4, RZ, RZ, UR4 ;  /* 0x00000004ff047e24 */ /* 0x000fc8000f8e00ff */
[----:B------:R-:W-:-:S07]  /*5540*/  MOV R5, UR5 ;  /* 0x0000000500057c02 */ /* 0x000fce0008000f00 */
.L_x_85:
        /* <DEDUP_REMOVED lines=15> */
[----:B------:R0:W4:Y:S01]  /*5640*/  LDG.E R6, desc[UR10][R4.64+0x20] ;  /* 0x0000200a04067981 */ /* 0x000122000c1e1900 */
[----:B--2--5:R-:W-:-:S04]  /*5650*/  FSETP.GT.AND P2, PT, R15, R2, PT ;  /* 0x000000020f00720b */ /* 0x024fc80003f44000 */
[----:B------:R-:W-:-:S04]  /*5660*/  FSEL R2, R15, R2, P2 ;  /* 0x000000020f027208 */ /* 0x000fc80001000000 */
[----:B---3--:R-:W-:-:S04]  /*5670*/  FSETP.GT.AND P3, PT, R17, R2, PT ;  /* 0x000000021100720b */ /* 0x008fc80003f64000 */
[----:B------:R-:W-:Y:S02]  /*5680*/  FSEL R2, R17, R2, P3 ;  /* 0x0000000211027208 */ /* 0x000fe40001800000 */
[----:B------:R-:W-:Y:S02]  /*5690*/  @P2 IADD3 R0, PT, PT, R3, 0x1, RZ ;  /* 0x0000000103002810 */ /* 0x000fe40007ffe0ff */
[----:B----4-:R-:W-:-:S04]  /*56a0*/  FSETP.GT.AND P1, PT, R19, R2, PT ;  /* 0x000000021300720b */ /* 0x010fc80003f24000 */
[----:B------:R-:W-:Y:S01]  /*56b0*/  FSEL R2, R19, R2, P1 ;  /* 0x0000000213027208 */ /* 0x000fe20000800000 */
[----:B------:R-:W-:-:S03]  /*56c0*/  @P3 VIADD R0, R3, 0x2 ;  /* 0x0000000203003836 */ /* 0x000fc60000000000 */
[----:B------:R-:W-:-:S04]  /*56d0*/  FSETP.GT.AND P6, PT, R21, R2, PT ;  /* 0x000000021500720b */ /* 0x000fc80003fc4000 */
[----:B------:R-:W-:Y:S02]  /*56e0*/  FSEL R2, R21, R2, P6 ;  /* 0x0000000215027208 */ /* 0x000fe40003000000 */
[----:B------:R-:W-:Y:S02]  /*56f0*/  @P1 IADD3 R0, PT, PT, R3, 0x3, RZ ;  /* 0x0000000303001810 */ /* 0x000fe40007ffe0ff */
[----:B------:R-:W-:-:S04]  /*5700*/  FSETP.GT.AND P5, PT, R23, R2, PT ;  /* 0x000000021700720b */ /* 0x000fc80003fa4000 */
[----:B------:R-:W-:Y:S02]  /*5710*/  FSEL R2, R23, R2, P5 ;  /* 0x0000000217027208 */ /* 0x000fe40002800000 */
[----:B------:R-:W-:Y:S02]  /*5720*/  @P6 IADD3 R0, PT, PT, R3, 0x4, RZ ;  /* 0x0000000403006810 */ /* 0x000fe40007ffe0ff */
[----:B------:R-:W-:-:S04]  /*5730*/  FSETP.GT.AND P0, PT, R25, R2, PT ;  /* 0x000000021900720b */ /* 0x000fc80003f04000 */
        /* <DEDUP_REMOVED lines=28> */
[----:B------:R-:W-:Y:S01]  /*5900*/  @P2 VIADD R0, R3, 0xe ;  /* 0x0000000e03002836 */ /* 0x000fe20000000000 */
[----:B0-----:R-:W-:Y:S02]  /*5910*/  IADD3 R4, P2, PT, R4, 0x40, RZ ;  /* 0x0000004004047810 */ /* 0x001fe40007f5e0ff */
[----:B------:R-:W-:-:S03]  /*5920*/  FSETP.GT.AND P0, PT, R6, R7, PT ;  /* 0x000000070600720b */ /* 0x000fc60003f04000 */
[----:B------:R-:W-:Y:S01]  /*5930*/  IMAD.X R5, RZ, RZ, R5, P2 ;  /* 0x000000ffff057224 */ /* 0x000fe200010e0605 */
[----:B------:R-:W-:Y:S02]  /*5940*/  FSEL R2, R6, R7, P0 ;  /* 0x0000000706027208 */ /* 0x000fe40000000000 */
[C---:B------:R-:W-:Y:S02]  /*5950*/  @P1 IADD3 R0, PT, PT, R3.reuse, 0xf, RZ ;  /* 0x0000000f03001810 */ /* 0x040fe40007ffe0ff */
[----:B------:R-:W-:-:S04]  /*5960*/  IADD3 R3, PT, PT, R3, 0x10, RZ ;  /* 0x0000001003037810 */ /* 0x000fc80007ffe0ff */
[C---:B------:R-:W-:Y:S02]  /*5970*/  ISETP.NE.AND P1, PT, R3.reuse, UR8, PT ;  /* 0x0000000803007c0c */ /* 0x040fe4000bf25270 */
[----:B------:R-:W-:-:S11]  /*5980*/  SEL R0, R3, R0, P0 ;  /* 0x0000000003007207 */ /* 0x000fd60000000000 */
[----:B------:R-:W-:Y:S05]  /*5990*/  @P1 BRA `(.L_x_85) ;  /* 0xfffffff800ec1947 */ /* 0x000fea000383ffff */
[----:B------:R-:W-:-:S07]  /*59a0*/  IADD3 R3, PT, PT, R3, 0x1, RZ ;  /* 0x0000000103037810 */ /* 0x000fce0007ffe0ff */
.L_x_84:
        /* <DEDUP_REMOVED lines=16> */
[----:B--2--5:R-:W-:-:S04]  /*5ab0*/  FSETP.GT.AND P2, PT, R7, R2, PT ;  /* 0x000000020700720b */ /* 0x024fc80003f44000 */
[----:B------:R-:W-:Y:S02]  /*5ac0*/  FSEL R2, R7, R2, P2 ;  /* 0x0000000207027208 */ /* 0x000fe40001000000 */
[----:B------:R-:W-:Y:S02]  /*5ad0*/  SEL R0, R3, R0, P2 ;  /* 0x0000000003007207 */ /* 0x000fe40001000000 */
[----:B---3--:R-:W-:-:S04]  /*5ae0*/  FSETP.GT.AND P3, PT, R9, R2, PT ;  /* 0x000000020900720b */ /* 0x008fc80003f64000 */
[----:B------:R-:W-:-:S04]  /*5af0*/  FSEL R2, R9, R2, P3 ;  /* 0x0000000209027208 */ /* 0x000fc80001800000 */
[----:B----4-:R-:W-:-:S04]  /*5b00*/  FSETP.GT.AND P4, PT, R11, R2, PT ;  /* 0x000000020b00720b */ /* 0x010fc80003f84000 */
        /* <DEDUP_REMOVED lines=16> */
[----:B------:R-:W-:-:S07]  /*5c10*/  @P2 IADD3 R0, PT, PT, R3, 0x6, RZ ;  /* 0x0000000603002810 */ /* 0x000fce0007ffe0ff */
[C---:B------:R-:W-:Y:S01]  /*5c20*/  @P3 IADD3 R0, PT, PT, R3.reuse, 0x7, RZ ;  /* 0x0000000703003810 */ /* 0x040fe20007ffe0ff */
[----:B------:R-:W-:-:S07]  /*5c30*/  VIADD R3, R3, 0x8 ;  /* 0x0000000803037836 */ /* 0x000fce0000000000 */
.L_x_86:
        /* <DEDUP_REMOVED lines=20> */
[----:B------:R-:W-:Y:S02]  /*5d80*/  FSEL R2, R13, R2, P3 ;  /* 0x000000020d027208 */ /* 0x000fe40001800000 */
[----:B------:R-:W-:-:S07]  /*5d90*/  @P2 IADD3 R0, PT, PT, R3, 0x2, RZ ;  /* 0x0000000203002810 */ /* 0x000fce0007ffe0ff */
[C---:B------:R-:W-:Y:S01]  /*5da0*/  @P3 VIADD R0, R3.reuse, 0x3 ;  /* 0x0000000303003836 */ /* 0x040fe20000000000 */
[----:B------:R-:W-:-:S07]  /*5db0*/  IADD3 R3, PT, PT, R3, 0x4, RZ ;  /* 0x0000000403037810 */ /* 0x000fce0007ffe0ff */
.L_x_87:
[----:B------:R-:W-:Y:S05]  /*5dc0*/  BRA.U !UP1, `(.L_x_83) ;  /* 0x00000001093c7547 */ /* 0x000fea000b800000 */
[----:B------:R-:W0:Y:S01]  /*5dd0*/  LDC.64 R4, c[0x0][0x380] ;  /* 0x0000e000ff047b82 */ /* 0x000e220000000a00 */
[----:B------:R-:W-:Y:S01]  /*5de0*/  UIADD3 UR4, UPT, UPT, -UR4, URZ, URZ ;  /* 0x000000ff04047290 */ /* 0x000fe2000fffe1ff */
[----:B0-----:R-:W-:-:S05]  /*5df0*/  IMAD.WIDE.U32 R4, R3, 0x4, R4 ;  /* 0x0000000403047825 */ /* 0x001fca00078e0004 */
[----:B------:R-:W-:-:S07]  /*5e00*/  MOV R7, R5 ;  /* 0x0000000500077202 */ /* 0x000fce0000000f00 */
.L_x_88:
[----:B------:R-:W-:-:S06]  /*5e10*/  IMAD.MOV.U32 R5, RZ, RZ, R7 ;  /* 0x000000ffff057224 */ /* 0x000fcc00078e0007 */
[----:B------:R0:W2:Y:S01]  /*5e20*/  LDG.E R5, desc[UR10][R4.64] ;  /* 0x0000000a04057981 */ /* 0x0000a2000c1e1900 */
[----:B------:R-:W-:-:S04]  /*5e30*/  UIADD3 UR4, UPT, UPT, UR4, 0x1, URZ ;  /* 0x0000000104047890 */ /* 0x000fc8000fffe0ff */
[----:B------:R-:W-:Y:S01]  /*5e40*/  UISETP.NE.AND UP0, UPT, UR4, URZ, UPT ;  /* 0x000000ff0400728c */ /* 0x000fe2000bf05270 */
[----:B0-----:R-:W-:-:S04]  /*5e50*/  IADD3 R4, P1, PT, R4, 0x4, RZ ;  /* 0x0000000404047810 */ /* 0x001fc80007f3e0ff */
[----:B------:R-:W-:Y:S02]  /*5e60*/  IADD3.X R7, PT, PT, RZ, R7, RZ, P1, !PT ;  /* 0x00000007ff077210 */ /* 0x000fe40000ffe4ff */
[----:B--2--5:R-:W-:-:S04]  /*5e70*/  FSETP.GT.AND P0, PT, R5, R2, PT ;  /* 0x000000020500720b */ /* 0x024fc80003f04000 */
[----:B------:R-:W-:Y:S02]  /*5e80*/  SEL R0, R3, R0, P0 ;  /* 0x0000000003007207 */ /* 0x000fe40000000000 */
[----:B------:R-:W-:Y:S02]  /*5e90*/  FSEL R2, R5, R2, P0 ;  /* 0x0000000205027208 */ /* 0x000fe40000000000 */
[----:B------:R-:W-:Y:S01]  /*5ea0*/  IADD3 R3, PT, PT, R3, 0x1, RZ ;  /* 0x0000000103037810 */ /* 0x000fe20007ffe0ff */
[----:B------:R-:W-:Y:S06]  /*5eb0*/  BRA.U UP0, `(.L_x_88) ;  /* 0xfffffffd00d47547 */ /* 0x000fec000b83ffff */
.L_x_83:
[----:B-1---5:R-:W0:Y:S02]  /*5ec0*/  LDC.64 R2, c[0x0][0x3b0] ;  /* 0x0000ec00ff027b82 */ /* 0x022e240000000a00 */
[----:B0-----:R-:W-:Y:S01]  /*5ed0*/  STG.E desc[UR10][R2.64], R0 ;  /* 0x0000000002007986 */ /* 0x001fe2000c10190a */
[----:B------:R-:W-:Y:S05]  /*5ee0*/  EXIT ;  /* 0x000000000000794d */ /* 0x000fea0003800000 */
.L_x_82:
[----:B------:R-:W0:Y:S01]  /*5ef0*/  LDCU UR4, c[0x0][0x394] ;  /* 0x00007280ff0477ac */ /* 0x000e220008000800 */
[----:B------:R-:W-:Y:S01]  /*5f00*/  FADD R0, -R0, 1 ;  /* 0x3f80000000007421 */ /* 0x000fe20000000100 */
[----:B0-----:R-:W-:Y:S02]  /*5f10*/  UIADD3 UR5, UPT, UPT, UR4, -0x1, URZ ;  /* 0xffffffff04057890 */ /* 0x001fe4000fffe0ff */
[----:B------:R-:W-:-:S04]  /*5f20*/  UISETP.GE.AND UP0, UPT, UR4, 0x1, UPT ;  /* 0x000000010400788c */ /* 0x000fc8000bf06270 */
[----:B-1----:R-:W-:-:S04]  /*5f30*/  I2FP.F32.S32 R3, UR5 ;  /* 0x0000000500037c45 */ /* 0x002fc80008201400 */
[----:B------:R-:W0:Y:S08]  /*5f40*/  MUFU.RCP R2, R3 ;  /* 0x0000000300027308 */ /* 0x000e300000001000 */
[----:B------:R-:W1:Y:S01]  /*5f50*/  FCHK P0, R0, R3 ;  /* 0x0000000300007302 */ /* 0x000e620000000000 */
[----:B0-----:R-:W-:-:S04]  /*5f60*/  FFMA R5, -R3, R2, 1 ;  /* 0x3f80000003057423 */ /* 0x001fc80000000102 */
[----:B------:R-:W-:-:S04]  /*5f70*/  FFMA R5, R2, R5, R2 ;  /* 0x0000000502057223 */ /* 0x000fc80000000002 */
[----:B------:R-:W-:-:S04]  /*5f80*/  FFMA R2, R0, R5, RZ ;  /* 0x0000000500027223 */ /* 0x000fc800000000ff */
[----:B------:R-:W-:-:S04]  /*5f90*/  FFMA R4, -R3, R2, R0 ;  /* 0x0000000203047223 */ /* 0x000fc80000000100 */
[----:B------:R-:W-:Y:S01]  /*5fa0*/  FFMA R2, R5, R4, R2 ;  /* 0x0000000405027223 */ /* 0x000fe20000000002 */
[----:B-1----:R-:W-:Y:S06]  /*5fb0*/  @!P0 BRA `(.L_x_89) ;  /* 0x00000000000c8947 */ /* 0x002fec0003800000 */
[----:B------:R-:W-:-:S07]  /*5fc0*/  MOV R2, 0x5fe0 ;  /* 0x00005fe000027802 */ /* 0x000fce0000000f00 */
[----:B------:R-:W-:Y:S05]  /*5fd0*/  CALL.REL.NOINC `($__internal_0_$__cuda_sm3x_div_rn_noftz_f32_slowpath) ;  /* 0x0000001c00b47944 */ /* 0x000fea0003c00000 */
[----:B------:R-:W-:-:S07]  /*5fe0*/  IMAD.MOV.U32 R2, RZ, RZ, R0 ;  /* 0x000000ffff027224 */ /* 0x000fce00078e0000 */
.L_x_89:
[----:B------:R-:W-:Y:S01]  /*5ff0*/  HFMA2 R0, -RZ, RZ, 0, 0 ;  /* 0x00000000ff007431 */ /* 0x000fe200000001ff */
[----:B------:R-:W-:Y:S06]  /*6000*/  BRA.U !UP0, `(.L_x_90) ;  /* 0x00000009089c7547 */ /* 0x000fec000b800000 */
[----:B------:R-:W0:Y:S01]  /*6010*/  LDC R7, c[0x0][0x394] ;  /* 0x0000e500ff077b82 */ /* 0x000e220000000800 */
[----:B------:R-:W-:Y:S01]  /*6020*/  UISETP.GE.U32.AND UP0, UPT, UR5, 0x7, UPT ;  /* 0x000000070500788c */ /* 0x000fe2000bf06070 */
[----:B------:R-:W-:Y:S01]  /*6030*/  MOV R3, RZ ;  /* 0x000000ff00037202 */ /* 0x000fe20000000f00 */
[----:B------:R-:W-:Y:S01]  /*6040*/  IMAD.MOV.U32 R0, RZ, RZ, RZ ;  /* 0x000000ffff007224 */ /* 0x000fe200078e00ff */
[----:B0-----:R-:W-:-:S04]  /*6050*/  LOP3.LUT R14, R7, 0x7, RZ, 0xc0, !PT ;  /* 0x00000007070e7812 */ /* 0x001fc800078ec0ff */
[----:B------:R-:W-:Y:S02]  /*6060*/  ISETP.NE.AND P0, PT, R14, RZ, PT ;  /* 0x000000ff0e00720c */ /* 0x000fe40003f05270 */
[----:B------:R-:W-:Y:S11]  /*6070*/  BRA.U !UP0, `(.L_x_91) ;  /* 0x00000005083c7547 */ /* 0x000ff6000b800000 */
[----:B------:R-:W0:Y:S01]  /*6080*/  LDC.64 R4, c[0x0][0x380] ;  /* 0x0000e000ff047b82 */ /* 0x000e220000000a00 */
[----:B------:R-:W-:Y:S01]  /*6090*/  HFMA2 R0, -RZ, RZ, 0, 0 ;  /* 0x00000000ff007431 */ /* 0x000fe200000001ff */
[----:B------:R-:W-:Y:S02]  /*60a0*/  LOP3.LUT R3, R7, 0x7ffffff8, RZ, 0xc0, !PT ;  /* 0x7ffffff807037812 */ /* 0x000fe400078ec0ff */
[----:B------:R-:W-:-:S07]  /*60b0*/  MOV R7, RZ ;  /* 0x000000ff00077202 */ /* 0x000fce0000000f00 */
.L_x_92:
[----:B0-----:R-:W-:-:S05]  /*60c0*/  IMAD.WIDE.U32 R8, R7, 0x4, R4 ;  /* 0x0000000407087825 */ /* 0x001fca00078e0004 */
[----:B---3--:R-:W2:Y:S02]  /*60d0*/  LDG.E R11, desc[UR10][R8.64] ;  /* 0x0000000a080b7981 */ /* 0x008ea4000c1e1900 */
[----:B--2---:R-:W-:-:S13]  /*60e0*/  FSETP.GT.AND P1, PT, R11, R2, PT ;  /* 0x000000020b00720b */ /* 0x004fda0003f24000 */
[----:B------:R-:W0:Y:S02]  /*60f0*/  @P1 LDC.64 R10, c[0x0][0x3a8] ;  /* 0x0000ea00ff0a1b82 */ /* 0x000e240000000a00 */
[----:B0-----:R-:W-:-:S05]  /*6100*/  @P1 IMAD.WIDE R10, R0, 0x8, R10 ;  /* 0x00000008000a1825 */ /* 0x001fca00078e020a */
[----:B------:R-:W-:Y:S04]  /*6110*/  @P1 STG.E desc[UR10][R10.64+0x4], R7 ;  /* 0x000004070a001986 */ /* 0x000fe8000c10190a */
[----:B------:R-:W2:Y:S04]  /*6120*/  @P1 LDG.E R15, desc[UR10][R8.64] ;  /* 0x0000000a080f1981 */ /* 0x000ea8000c1e1900 */
[----:B--2---:R0:W-:Y:S04]  /*6130*/  @P1 STG.E desc[UR10][R10.64], R15 ;  /* 0x0000000f0a001986 */ /* 0x0041e8000c10190a */
[----:B------:R-:W2:Y:S01]  /*6140*/  LDG.E R13, desc[UR10][R8.64+0x4] ;  /* 0x0000040a080d7981 */ /* 0x000ea2000c1e1900 */
[----:B------:R-:W-:Y:S01]  /*6150*/  @P1 VIADD R0, R0, 0x1 ;  /* 0x0000000100001836 */ /* 0x000fe20000000000 */
[----:B--2---:R-:W-:-:S13]  /*6160*/  FSETP.GT.AND P2, PT, R13, R2, PT ;  /* 0x000000020d00720b */ /* 0x004fda0003f44000 */
[----:B------:R-:W1:Y:S01]  /*6170*/  @P2 LDC.64 R12, c[0x0][0x3a8] ;  /* 0x0000ea00ff0c2b82 */ /* 0x000e620000000a00 */
[----:B------:R-:W-:Y:S01]  /*6180*/  @P2 IADD3 R17, PT, PT, R7, 0x1, RZ ;  /* 0x0000000107112810 */ /* 0x000fe20007ffe0ff */
[----:B-1----:R-:W-:-:S05]  /*6190*/  @P2 IMAD.WIDE R12, R0, 0x8, R12 ;  /* 0x00000008000c2825 */ /* 0x002fca00078e020c */
[----:B------:R1:W-:Y:S04]  /*61a0*/  @P2 STG.E desc[UR10][R12.64+0x4], R17 ;  /* 0x000004110c002986 */ /* 0x0003e8000c10190a */
[----:B------:R-:W2:Y:S04]  /*61b0*/  @P2 LDG.E R19, desc[UR10][R8.64+0x4] ;  /* 0x0000040a08132981 */ /* 0x000ea8000c1e1900 */
[----:B--2---:R2:W-:Y:S04]  /*61c0*/  @P2 STG.E desc[UR10][R12.64], R19 ;  /* 0x000000130c002986 */ /* 0x0045e8000c10190a */
[----:B------:R-:W3:Y:S01]  /*61d0*/  LDG.E R21, desc[UR10][R8.64+0x8] ;  /* 0x0000080a08157981 */ /* 0x000ee2000c1e1900 */
[----:B------:R-:W-:-:S02]  /*61e0*/  @P2 IADD3 R0, PT, PT, R0, 0x1, RZ ;  /* 0x0000000100002810 */ /* 0x000fc40007ffe0ff */
[----:B---3--:R-:W-:-:S13]  /*61f0*/  FSETP.GT.AND P1, PT, R21, R2, PT ;  /* 0x000000021500720b */ /* 0x008fda0003f24000 */
[----:B0-----:R-:W0:Y:S01]  /*6200*/  @P1 LDC.64 R10, c[0x0][0x3a8] ;  /* 0x0000ea00ff0a1b82 */ /* 0x001e220000000a00 */
[----:B------:R-:W-:Y:S02]  /*6210*/  @P1 VIADD R15, R7, 0x2 ;  /* 0x00000002070f1836 */ /* 0x000fe40000000000 */
[----:B0-----:R-:W-:-:S05]  /*6220*/  @P1 IMAD.WIDE R10, R0, 0x8, R10 ;  /* 0x00000008000a1825 */ /* 0x001fca00078e020a */
[----:B------:R0:W-:Y:S04]  /*6230*/  @P1 STG.E desc[UR10][R10.64+0x4], R15 ;  /* 0x0000040f0a001986 */ /* 0x0001e8000c10190a */
[----:B------:R-:W3:Y:S04]  /*6240*/  @P1 LDG.E R21, desc[UR10][R8.64+0x8] ;  /* 0x0000080a08151981 */ /* 0x000ee8000c1e1900 */
[----:B---3--:R3:W-:Y:S04]  /*6250*/  @P1 STG.E desc[UR10][R10.64], R21 ;  /* 0x000000150a001986 */ /* 0x0087e8000c10190a */
[----:B-1----:R-:W4:Y:S01]  /*6260*/  LDG.E R17, desc[UR10][R8.64+0xc] ;  /* 0x00000c0a08117981 */ /* 0x002f22000c1e1900 */
[----:B------:R-:W-:-:S02]  /*6270*/  @P1 IADD3 R0, PT, PT, R0, 0x1, RZ ;  /* 0x0000000100001810 */ /* 0x000fc40007ffe0ff */
[----:B----4-:R-:W-:-:S13]  /*6280*/  FSETP.GT.AND P2, PT, R17, R2, PT ;  /* 0x000000021100720b */ /* 0x010fda0003f44000 */
[----:B--2---:R-:W1:Y:S01]  /*6290*/  @P2 LDC.64 R12, c[0x0][0x3a8] ;  /* 0x0000ea00ff0c2b82 */ /* 0x004e620000000a00 */
[----:B------:R-:W-:Y:S01]  /*62a0*/  @P2 IADD3 R17, PT, PT, R7, 0x3, RZ ;  /* 0x0000000307112810 */ /* 0x000fe20007ffe0ff */
[----:B-1----:R-:W-:-:S05]  /*62b0*/  @P2 IMAD.WIDE R12, R0, 0x8, R12 ;  /* 0x00000008000c2825 */ /* 0x002fca00078e020c */
[----:B------:R1:W-:Y:S04]  /*62c0*/  @P2 STG.E desc[UR10][R12.64+0x4], R17 ;  /* 0x000004110c002986 */ /* 0x0003e8000c10190a */
[----:B------:R-:W2:Y:S04]  /*62d0*/  @P2 LDG.E R19, desc[UR10][R8.64+0xc] ;  /* 0x00000c0a08132981 */ /* 0x000ea8000c1e1900 */
[----:B--2---:R2:W-:Y:S04]  /*62e0*/  @P2 STG.E desc[UR10][R12.64], R19 ;  /* 0x000000130c002986 */ /* 0x0045e8000c10190a */
[----:B0-----:R-:W4:Y:S01]  /*62f0*/  LDG.E R15, desc[UR10][R8.64+0x10] ;  /* 0x0000100a080f7981 */ /* 0x001f22000c1e1900 */
[----:B------:R-:W-:Y:S01]  /*6300*/  @P2 VIADD R0, R0, 0x1 ;  /* 0x0000000100002836 */ /* 0x000fe20000000000 */
[----:B----4-:R-:W-:-:S13]  /*6310*/  FSETP.GT.AND P1, PT, R15, R2, PT ;  /* 0x000000020f00720b */ /* 0x010fda0003f24000 */
[----:B---3--:R-:W0:Y:S01]  /*6320*/  @P1 LDC.64 R10, c[0x0][0x3a8] ;  /* 0x0000ea00ff0a1b82 */ /* 0x008e220000000a00 */
[----:B------:R-:W-:Y:S01]  /*6330*/  @P1 IADD3 R15, PT, PT, R7, 0x4, RZ ;  /* 0x00000004070f1810 */ /* 0x000fe20007ffe0ff */
        /* <DEDUP_REMOVED lines=8> */
[----:B------:R-:W-:Y:S02]  /*63c0*/  @P2 VIADD R17, R7, 0x5 ;  /* 0x0000000507112836 */ /* 0x000fe40000000000 */
[----:B-1----:R-:W-:-:S05]  /*63d0*/  @P2 IMAD.WIDE R12, R0, 0x8, R12 ;  /* 0x00000008000c2825 */ /* 0x002fca00078e020c */
[----:B------:R1:W-:Y:S04]  /*63e0*/  @P2 STG.E desc[UR10][R12.64+0x4], R17 ;  /* 0x000004110c002986 */ /* 0x0003e8000c10190a */
[----:B------:R-:W2:Y:S04]  /*63f0*/  @P2 LDG.E R19, desc[UR10][R8.64+0x14] ;  /* 0x0000140a08132981 */ /* 0x000ea8000c1e1900 */
[----:B--2---:R2:W-:Y:S04]  /*6400*/  @P2 STG.E desc[UR10][R12.64], R19 ;  /* 0x000000130c002986 */ /* 0x0045e8000c10190a */
[----:B0-----:R-:W4:Y:S01]  /*6410*/  LDG.E R15, desc[UR10][R8.64+0x18] ;  /* 0x0000180a080f7981 */ /* 0x001f22000c1e1900 */
[----:B------:R-:W-:-:S02]  /*6420*/  @P2 IADD3 R0, PT, PT, R0, 0x1, RZ ;  /* 0x0000000100002810 */ /* 0x000fc40007ffe0ff */
[----:B----4-:R-:W-:-:S13]  /*6430*/  FSETP.GT.AND P1, PT, R15, R2, PT ;  /* 0x000000020f00720b */ /* 0x010fda0003f24000 */
[----:B---3--:R-:W0:Y:S01]  /*6440*/  @P1 LDC.64 R10, c[0x0][0x3a8] ;  /* 0x0000ea00ff0a1b82 */ /* 0x008e220000000a00 */
[----:B------:R-:W-:Y:S01]  /*6450*/  @P1 IADD3 R15, PT, PT, R7, 0x6, RZ ;  /* 0x00000006070f1810 */ /* 0x000fe20007ffe0ff */
[----:B0-----:R-:W-:-:S05]  /*6460*/  @P1 IMAD.WIDE R10, R0, 0x8, R10 ;  /* 0x00000008000a1825 */ /* 0x001fca00078e020a */
[----:B------:R3:W-:Y:S04]  /*6470*/  @P1 STG.E desc[UR10][R10.64+0x4], R15 ;  /* 0x0000040f0a001986 */ /* 0x0007e8000c10190a */
[----:B------:R-:W4:Y:S04]  /*6480*/  @P1 LDG.E R21, desc[UR10][R8.64+0x18] ;  /* 0x0000180a08151981 */ /* 0x000f28000c1e1900 */
[----:B----4-:R3:W-:Y:S04]  /*6490*/  @P1 STG.E desc[UR10][R10.64], R21 ;  /* 0x000000150a001986 */ /* 0x0107e8000c10190a */
[----:B-1----:R-:W4:Y:S01]  /*64a0*/  LDG.E R17, desc[UR10][R8.64+0x1c] ;  /* 0x00001c0a08117981 */ /* 0x002f22000c1e1900 */
[----:B------:R-:W-:Y:S01]  /*64b0*/  @P1 VIADD R0, R0, 0x1 ;  /* 0x0000000100001836 */ /* 0x000fe20000000000 */
[----:B----4-:R-:W-:-:S13]  /*64c0*/  FSETP.GT.AND P2, PT, R17, R2, PT ;  /* 0x000000021100720b */ /* 0x010fda0003f44000 */
[----:B--2---:R-:W0:Y:S01]  /*64d0*/  @P2 LDC.64 R12, c[0x0][0x3a8] ;  /* 0x0000ea00ff0c2b82 */ /* 0x004e220000000a00 */
[----:B------:R-:W-:Y:S01]  /*64e0*/  @P2 IADD3 R17, PT, PT, R7, 0x7, RZ ;  /* 0x0000000707112810 */ /* 0x000fe20007ffe0ff */
[----:B0-----:R-:W-:-:S05]  /*64f0*/  @P2 IMAD.WIDE R12, R0, 0x8, R12 ;  /* 0x00000008000c2825 */ /* 0x001fca00078e020c */
[----:B------:R3:W-:Y:S04]  /*6500*/  @P2 STG.E desc[UR10][R12.64+0x4], R17 ;  /* 0x000004110c002986 */ /* 0x0007e8000c10190a */
[----:B------:R-:W2:Y:S01]  /*6510*/  @P2 LDG.E R19, desc[UR10][R8.64+0x1c] ;  /* 0x00001c0a08132981 */ /* 0x000ea2000c1e1900 */
[----:B------:R-:W-:Y:S01]  /*6520*/  IADD3 R7, PT, PT, R7, 0x8, RZ ;  /* 0x0000000807077810 */ /* 0x000fe20007ffe0ff */
[----:B------:R-:W-:-:S03]  /*6530*/  @P2 VIADD R0, R0, 0x1 ;  /* 0x0000000100002836 */ /* 0x000fc60000000000 */
[----:B------:R-:W-:Y:S01]  /*6540*/  ISETP.NE.AND P1, PT, R7, R3, PT ;  /* 0x000000030700720c */ /* 0x000fe20003f25270 */
[----:B--2---:R3:W-:-:S12]  /*6550*/  @P2 STG.E desc[UR10][R12.64], R19 ;  /* 0x000000130c002986 */ /* 0x0047d8000c10190a */
[----:B------:R-:W-:Y:S05]  /*6560*/  @P1 BRA `(.L_x_92) ;  /* 0xfffffff800d41947 */ /* 0x000fea000383ffff */
.L_x_91:
[----:B------:R-:W-:Y:S05]  /*6570*/  @!P0 BRA `(.L_x_90) ;  /* 0x0000000400408947 */ /* 0x000fea0003800000 */
[----:B------:R-:W0:Y:S01]  /*6580*/  LDCU UR4, c[0x0][0x394] ;  /* 0x00007280ff0477ac */ /* 0x000e220008000800 */
[----:B------:R-:W-:Y:S01]  /*6590*/  ISETP.GE.U32.AND P0, PT, R14, 0x4, PT ;  /* 0x000000040e00780c */ /* 0x000fe20003f06070 */
[----:B0-----:R-:W-:-:S04]  /*65a0*/  ULOP3.LUT UR5, UR4, 0x3, URZ, 0xc0, !UPT ;  /* 0x0000000304057892 */ /* 0x001fc8000f8ec0ff */
[----:B------:R-:W-:-:S08]  /*65b0*/  UISETP.NE.AND UP0, UPT, UR5, URZ, UPT ;  /* 0x000000ff0500728c */ /* 0x000fd0000bf05270 */
[----:B------:R-:W-:Y:S05]  /*65c0*/  @!P0 BRA `(.L_x_93) ;  /* 0x0000000000988947 */ /* 0x000fea0003800000 */
[----:B------:R-:W0:Y:S02]  /*65d0*/  LDC.64 R4, c[0x0][0x380] ;  /* 0x0000e000ff047b82 */ /* 0x000e240000000a00 */
[----:B0-----:R-:W-:-:S05]  /*65e0*/  IMAD.WIDE.U32 R4, R3, 0x4, R4 ;  /* 0x0000000403047825 */ /* 0x001fca00078e0004 */
[----:B------:R-:W2:Y:S02]  /*65f0*/  LDG.E R7, desc[UR10][R4.64] ;  /* 0x0000000a04077981 */ /* 0x000ea4000c1e1900 */
[----:B--2---:R-:W-:-:S13]  /*6600*/  FSETP.GT.AND P0, PT, R7, R2, PT ;  /* 0x000000020700720b */ /* 0x004fda0003f04000 */
[----:B------:R-:W0:Y:S02]  /*6610*/  @P0 LDC.64 R8, c[0x0][0x3a8] ;  /* 0x0000ea00ff080b82 */ /* 0x000e240000000a00 */
[----:B0-----:R-:W-:-:S05]  /*6620*/  @P0 IMAD.WIDE R8, R0, 0x8, R8 ;  /* 0x0000000800080825 */ /* 0x001fca00078e0208 */
[----:B------:R-:W-:Y:S04]  /*6630*/  @P0 STG.E desc[UR10][R8.64+0x4], R3 ;  /* 0x0000040308000986 */ /* 0x000fe8000c10190a */
[----:B------:R-:W2:Y:S04]  /*6640*/  @P0 LDG.E R7, desc[UR10][R4.64] ;  /* 0x0000000a04070981 */ /* 0x000ea8000c1e1900 */
[----:B--2---:R0:W-:Y:S04]  /*6650*/  @P0 STG.E desc[UR10][R8.64], R7 ;  /* 0x0000000708000986 */ /* 0x0041e8000c10190a */
[----:B---3--:R-:W2:Y:S01]  /*6660*/  LDG.E R11, desc[UR10][R4.64+0x4] ;  /* 0x0000040a040b7981 */ /* 0x008ea2000c1e1900 */
[----:B------:R-:W-:-:S02]  /*6670*/  @P0 IADD3 R0, PT, PT, R0, 0x1, RZ ;  /* 0x0000000100000810 */ /* 0x000fc40007ffe0ff */
        /* <DEDUP_REMOVED lines=8> */
[----:B------:R-:W-:Y:S01]  /*6700*/  @P1 VIADD R0, R0, 0x1 ;  /* 0x0000000100001836 */ /* 0x000fe20000000000 */
[----:B---3--:R-:W-:-:S13]  /*6710*/  FSETP.GT.AND P0, PT, R17, R2, PT ;  /* 0x000000021100720b */ /* 0x008fda0003f04000 */
[----:B0-----:R-:W0:Y:S01]  /*6720*/  @P0 LDC.64 R8, c[0x0][0x3a8] ;  /* 0x0000ea00ff080b82 */ /* 0x001e220000000a00 */
[----:B------:R-:W-:Y:S01]  /*6730*/  @P0 IADD3 R7, PT, PT, R3, 0x2, RZ ;  /* 0x0000000203070810 */ /* 0x000fe20007ffe0ff */
[----:B0-----:R-:W-:-:S05]  /*6740*/  @P0 IMAD.WIDE R8, R0, 0x8, R8 ;  /* 0x0000000800080825 */ /* 0x001fca00078e0208 */
[----:B------:R0:W-:Y:S04]  /*6750*/  @P0 STG.E desc[UR10][R8.64+0x4], R7 ;  /* 0x0000040708000986 */ /* 0x0001e8000c10190a */
[----:B------:R-:W3:Y:S04]  /*6760*/  @P0 LDG.E R17, desc[UR10][R4.64+0x8] ;  /* 0x0000080a04110981 */ /* 0x000ee8000c1e1900 */
[----:B---3--:R0:W-:Y:S04]  /*6770*/  @P0 STG.E desc[UR10][R8.64], R17 ;  /* 0x0000001108000986 */ /* 0x0081e8000c10190a */
[----:B-1----:R-:W3:Y:S01]  /*6780*/  LDG.E R13, desc[UR10][R4.64+0xc] ;  /* 0x00000c0a040d7981 */ /* 0x002ee2000c1e1900 */
[----:B------:R-:W-:-:S02]  /*6790*/  @P0 IADD3 R0, PT, PT, R0, 0x1, RZ ;  /* 0x0000000100000810 */ /* 0x000fc40007ffe0ff */
[----:B---3--:R-:W-:-:S13]  /*67a0*/  FSETP.GT.AND P1, PT, R13, R2, PT ;  /* 0x000000020d00720b */ /* 0x008fda0003f24000 */
[----:B--2---:R-:W1:Y:S01]  /*67b0*/  @P1 LDC.64 R10, c[0x0][0x3a8] ;  /* 0x0000ea00ff0a1b82 */ /* 0x004e620000000a00 */
[----:B------:R-:W-:Y:S02]  /*67c0*/  @P1 VIADD R13, R3, 0x3 ;  /* 0x00000003030d1836 */ /* 0x000fe40000000000 */
[----:B-1----:R-:W-:-:S05]  /*67d0*/  @P1 IMAD.WIDE R10, R0, 0x8, R10 ;  /* 0x00000008000a1825 */ /* 0x002fca00078e020a */
[----:B------:R0:W-:Y:S04]  /*67e0*/  @P1 STG.E desc[UR10][R10.64+0x4], R13 ;  /* 0x0000040d0a001986 */ /* 0x0001e8000c10190a */
[----:B------:R-:W2:Y:S01]  /*67f0*/  @P1 LDG.E R15, desc[UR10][R4.64+0xc] ;  /* 0x00000c0a040f1981 */ /* 0x000ea2000c1e1900 */
[----:B------:R-:W-:Y:S02]  /*6800*/  IADD3 R3, PT, PT, R3, 0x4, RZ ;  /* 0x0000000403037810 */ /* 0x000fe40007ffe0ff */
[----:B------:R-:W-:Y:S01]  /*6810*/  @P1 IADD3 R0, PT, PT, R0, 0x1, RZ ;  /* 0x0000000100001810 */ /* 0x000fe20007ffe0ff */
[----:B--2---:R0:W-:Y:S06]  /*6820*/  @P1 STG.E desc[UR10][R10.64], R15 ;  /* 0x0000000f0a001986 */ /* 0x0041ec000c10190a */
.L_x_93:
[----:B------:R-:W-:Y:S05]  /*6830*/  BRA.U !UP0, `(.L_x_90) ;  /* 0x0000000108907547 */ /* 0x000fea000b800000 */
[----:B------:R-:W-:Y:S02]  /*6840*/  UISETP.NE.AND UP0, UPT, UR5, 0x1, UPT ;  /* 0x000000010500788c */ /* 0x000fe4000bf05270 */
[----:B------:R-:W-:-:S04]  /*6850*/  ULOP3.LUT UR4, UR4, 0x1, URZ, 0xc0, !UPT ;  /* 0x0000000104047892 */ /* 0x000fc8000f8ec0ff */
[----:B------:R-:W-:-:S03]  /*6860*/  UISETP.NE.U32.AND UP1, UPT, UR4, 0x1, UPT ;  /* 0x000000010400788c */ /* 0x000fc6000bf25070 */
[----:B------:R-:W-:Y:S08]  /*6870*/  BRA.U !UP0, `(.L_x_94) ;  /* 0x0000000108507547 */ /* 0x000ff0000b800000 */
[----:B------:R-:W1:Y:S02]  /*6880*/  LDC.64 R4, c[0x0][0x380] ;  /* 0x0000e000ff047b82 */ /* 0x000e640000000a00 */
[----:B-1----:R-:W-:-:S05]  /*6890*/  IMAD.WIDE.U32 R4, R3, 0x4, R4 ;  /* 0x0000000403047825 */ /* 0x002fca00078e0004 */
[----:B0-----:R-:W2:Y:S02]  /*68a0*/  LDG.E R7, desc[UR10][R4.64] ;  /* 0x0000000a04077981 */ /* 0x001ea4000c1e1900 */
[----:B--2---:R-:W-:-:S13]  /*68b0*/  FSETP.GT.AND P0, PT, R7, R2, PT ;  /* 0x000000020700720b */ /* 0x004fda0003f04000 */
[----:B------:R-:W0:Y:S02]  /*68c0*/  @P0 LDC.64 R8, c[0x0][0x3a8] ;  /* 0x0000ea00ff080b82 */ /* 0x000e240000000a00 */
[----:B0-----:R-:W-:-:S05]  /*68d0*/  @P0 IMAD.WIDE R8, R0, 0x8, R8 ;  /* 0x0000000800080825 */ /* 0x001fca00078e0208 */
[----:B------:R0:W-:Y:S04]  /*68e0*/  @P0 STG.E desc[UR10][R8.64+0x4], R3 ;  /* 0x0000040308000986 */ /* 0x0001e8000c10190a */
[----:B------:R-:W2:Y:S04]  /*68f0*/  @P0 LDG.E R7, desc[UR10][R4.64] ;  /* 0x0000000a04070981 */ /* 0x000ea8000c1e1900 */
[----:B--2---:R1:W-:Y:S04]  /*6900*/  @P0 STG.E desc[UR10][R8.64], R7 ;  /* 0x0000000708000986 */ /* 0x0043e8000c10190a */
[----:B---3--:R-:W2:Y:S01]  /*6910*/  LDG.E R11, desc[UR10][R4.64+0x4] ;  /* 0x0000040a040b7981 */ /* 0x008ea2000c1e1900 */
[----:B------:R-:W-:Y:S01]  /*6920*/  @P0 VIADD R0, R0, 0x1 ;  /* 0x0000000100000836 */ /* 0x000fe20000000000 */
[----:B--2---:R-:W-:-:S13]  /*6930*/  FSETP.GT.AND P1, PT, R11, R2, PT ;  /* 0x000000020b00720b */ /* 0x004fda0003f24000 */
[----:B------:R-:W2:Y:S01]  /*6940*/  @P1 LDC.64 R10, c[0x0][0x3a8] ;  /* 0x0000ea00ff0a1b82 */ /* 0x000ea20000000a00 */
[----:B------:R-:W-:Y:S01]  /*6950*/  @P1 IADD3 R15, PT, PT, R3, 0x1, RZ ;  /* 0x00000001030f1810 */ /* 0x000fe20007ffe0ff */
[----:B--2---:R-:W-:-:S05]  /*6960*/  @P1 IMAD.WIDE R10, R0, 0x8, R10 ;  /* 0x00000008000a1825 */ /* 0x004fca00078e020a */
[----:B------:R1:W-:Y:S04]  /*6970*/  @P1 STG.E desc[UR10][R10.64+0x4], R15 ;  /* 0x0000040f0a001986 */ /* 0x0003e8000c10190a */
[----:B------:R-:W2:Y:S01]  /*6980*/  @P1 LDG.E R13, desc[UR10][R4.64+0x4] ;  /* 0x0000040a040d1981 */ /* 0x000ea2000c1e1900 */
[----:B0-----:R-:W-:Y:S01]  /*6990*/  IADD3 R3, PT, PT, R3, 0x2, RZ ;  /* 0x0000000203037810 */ /* 0x001fe20007ffe0ff */
[----:B------:R-:W-:Y:S02]  /*69a0*/  @P1 VIADD R0, R0, 0x1 ;  /* 0x0000000100001836 */ /* 0x000fe40000000000 */
[----:B--2---:R1:W-:Y:S05]  /*69b0*/  @P1 STG.E desc[UR10][R10.64], R13 ;  /* 0x0000000d0a001986 */ /* 0x0043ea000c10190a */
.L_x_94:
[----:B------:R-:W-:Y:S05]  /*69c0*/  BRA.U UP1, `(.L_x_90) ;  /* 0x00000001012c7547 */ /* 0x000fea000b800000 */
[----:B------:R-:W2:Y:S02]  /*69d0*/  LDC.64 R4, c[0x0][0x380] ;  /* 0x0000e000ff047b82 */ /* 0x000ea40000000a00 */
[----:B--2---:R-:W-:-:S05]  /*69e0*/  IMAD.WIDE.U32 R4, R3, 0x4, R4 ;  /* 0x0000000403047825 */ /* 0x004fca00078e0004 */
[----:B01----:R-:W2:Y:S02]  /*69f0*/  LDG.E R7, desc[UR10][R4.64] ;  /* 0x0000000a04077981 */ /* 0x003ea4000c1e1900 */
[----:B--2---:R-:W-:-:S13]  /*6a00*/  FSETP.GT.AND P0, PT, R7, R2, PT ;  /* 0x000000020700720b */ /* 0x004fda0003f04000 */
[----:B------:R-:W-:Y:S05]  /*6a10*/  @!P0 BRA `(.L_x_90) ;  /* 0x0000000000188947 */ /* 0x000fea0003800000 */
[----:B------:R-:W0:Y:S02]  /*6a20*/  LDC.64 R8, c[0x0][0x3a8] ;  /* 0x0000ea00ff087b82 */ /* 0x000e240000000a00 */
[----:B0-----:R-:W-:-:S05]  /*6a30*/  IMAD.WIDE R8, R0, 0x8, R8 ;  /* 0x0000000800087825 */ /* 0x001fca00078e0208 */
[----:B------:R2:W-:Y:S04]  /*6a40*/  STG.E desc[UR10][R8.64+0x4], R3 ;  /* 0x0000040308007986 */ /* 0x0005e8000c10190a */
[----:B------:R-:W4:Y:S01]  /*6a50*/  LDG.E R5, desc[UR10][R4.64] ;  /* 0x0000000a04057981 */ /* 0x000f22000c1e1900 */
[----:B------:R-:W-:-:S03]  /*6a60*/  IADD3 R0, PT, PT, R0, 0x1, RZ ;  /* 0x0000000100007810 */ /* 0x000fc60007ffe0ff */
[----:B----4-:R2:W-:Y:S04]  /*6a70*/  STG.E desc[UR10][R8.64], R5 ;  /* 0x0000000508007986 */ /* 0x0105e8000c10190a */
.L_x_90:
[C---:B------:R-:W-:Y:S02]  /*6a80*/  ISETP.GE.AND P0, PT, R0.reuse, 0x2, PT ;  /* 0x000000020000780c */ /* 0x040fe40003f06270 */
[----:B------:R-:W-:-:S11]  /*6a90*/  IADD3 R4, PT, PT, R0, -0x1, RZ ;  /* 0xffffffff00047810 */ /* 0x000fd60007ffe0ff */
[----:B------:R-:W-:Y:S05]  /*6aa0*/  @!P0 BRA `(.L_x_95) ;  /* 0x0000000400a48947 */ /* 0x000fea0003800000 */
[----:B------:R-:W4:Y:S01]  /*6ab0*/  LDCU.64 UR6, c[0x0][0x3a8] ;  /* 0x00007500ff0677ac */ /* 0x000f220008000a00 */
[----:B---3--:R-:W-:Y:S01]  /*6ac0*/  VIADD R12, R0, 0xfffffffe ;  /* 0xfffffffe000c7836 */ /* 0x008fe20000000000 */
[----:B--2---:R-:W-:Y:S01]  /*6ad0*/  MOV R5, R4 ;  /* 0x0000000400057202 */ /* 0x004fe20000000f00 */
[----:B------:R-:W-:Y:S01]  /*6ae0*/  UMOV UR4, URZ ;  /* 0x000000ff00047c82 */ /* 0x000fe20008000000 */
[----:B----4-:R-:W-:-:S04]  /*6af0*/  UIADD3 UR5, UP0, UPT, UR6, 0x14, URZ ;  /* 0x0000001406057890 */ /* 0x010fc8000ff1e0ff */
[----:B------:R-:W-:-:S12]  /*6b00*/  UIADD3.X UR6, UPT, UPT, URZ, UR7, URZ, UP0, !UPT ;  /* 0x00000007ff067290 */ /* 0x000fd800087fe4ff */
.L_x_101:
[----:B01--4-:R-:W-:-:S04]  /*6b10*/  IADD3 R2, PT, PT, -R0, UR4, RZ ;  /* 0x0000000400027c10 */ /* 0x013fc8000fffe1ff */
[----:B------:R-:W-:-:S13]  /*6b20*/  ISETP.GT.AND P0, PT, R2, -0x2, PT ;  /* 0xfffffffe0200780c */ /* 0x000fda0003f04270 */
[----:B------:R-:W-:Y:S05]  /*6b30*/  @P0 BRA `(.L_x_96) ;  /* 0x0000000400700947 */ /* 0x000fea0003800000 */
[----:B------:R-:W-:Y:S01]  /*6b40*/  IADD3 R2, PT, PT, R12, -UR4, RZ ;  /* 0x800000040c027c10 */ /* 0x000fe2000fffe0ff */
[----:B01----:R-:W-:Y:S01]  /*6b50*/  HFMA2 R7, -RZ, RZ, 0, 0 ;  /* 0x00000000ff077431 */ /* 0x003fe200000001ff */
[----:B------:R-:W-:Y:S02]  /*6b60*/  LOP3.LUT R14, R5, 0x3, RZ, 0xc0, !PT ;  /* 0x00000003050e7812 */ /* 0x000fe400078ec0ff */
[----:B------:R-:W-:Y:S02]  /*6b70*/  ISETP.GE.U32.AND P1, PT, R2, 0x3, PT ;  /* 0x000000030200780c */ /* 0x000fe40003f26070 */
[----:B------:R-:W-:-:S11]  /*6b80*/  ISETP.NE.AND P0, PT, R14, RZ, PT ;  /* 0x000000ff0e00720c */ /* 0x000fd60003f05270 */
[----:B------:R-:W-:Y:S05]  /*6b90*/  @!P1 BRA `(.L_x_97) ;  /* 0x0000000000c49947 */ /* 0x000fea0003800000 */
[----:B------:R-:W0:Y:S02]  /*6ba0*/  LDC.64 R2, c[0x0][0x3a8] ;  /* 0x0000ea00ff027b82 */ /* 0x000e240000000a00 */
[----:B0-----:R0:W5:Y:S01]  /*6bb0*/  LDG.E R9, desc[UR10][R2.64] ;  /* 0x0000000a02097981 */ /* 0x001162000c1e1900 */
[----:B------:R-:W-:Y:S01]  /*6bc0*/  LOP3.LUT R7, R5, 0xfffffffc, RZ, 0xc0, !PT ;  /* 0xfffffffc05077812 */ /* 0x000fe200078ec0ff */
[----:B------:R-:W-:Y:S01]  /*6bd0*/  IMAD.U32 R11, RZ, RZ, UR5 ;  /* 0x00000005ff0b7e24 */ /* 0x000fe2000f8e00ff */
[----:B------:R-:W-:Y:S02]  /*6be0*/  MOV R16, UR6 ;  /* 0x0000000600107c02 */ /* 0x000fe40008000f00 */
[----:B------:R-:W-:-:S07]  /*6bf0*/  IADD3 R8, PT, PT, -R7, RZ, RZ ;  /* 0x000000ff07087210 */ /* 0x000fce0007ffe1ff */
.L_x_98:
[----:B01----:R-:W-:Y:S01]  /*6c00*/  MOV R2, R11 ;  /* 0x0000000b00027202 */ /* 0x003fe20000000f00 */
[----:B------:R-:W-:-:S05]  /*6c10*/  IMAD.MOV.U32 R3, RZ, RZ, R16 ;  /* 0x000000ffff037224 */ /* 0x000fca00078e0010 */
[----:B------:R-:W2:Y:S04]  /*6c20*/  LDG.E R11, desc[UR10][R2.64+-0xc] ;  /* 0xfffff40a020b7981 */ /* 0x000ea8000c1e1900 */
[----:B------:R-:W3:Y:S04]  /*6c30*/  LDG.E R17, desc[UR10][R2.64+-0x4] ;  /* 0xfffffc0a02117981 */ /* 0x000ee8000c1e1900 */
[----:B------:R-:W4:Y:S01]  /*6c40*/  LDG.E R10, desc[UR10][R2.64+0x4] ;  /* 0x0000040a020a7981 */ /* 0x000f22000c1e1900 */
[----:B--2--5:R-:W-:-:S13]  /*6c50*/  FSETP.GEU.AND P1, PT, R9, R11, PT ;  /* 0x0000000b0900720b */ /* 0x024fda0003f2e000 */
[----:B------:R-:W2:Y:S04]  /*6c60*/  @!P1 LDG.E R13, desc[UR10][R2.64+-0x10] ;  /* 0xfffff00a020d9981 */ /* 0x000ea8000c1e1900 */
[----:B------:R0:W-:Y:S04]  /*6c70*/  @!P1 STG.E desc[UR10][R2.64+-0x14], R11 ;  /* 0xffffec0b02009986 */ /* 0x0001e8000c10190a */
[----:B------:R-:W4:Y:S01]  /*6c80*/  @!P1 LDG.E R15, desc[UR10][R2.64+-0x8] ;  /* 0xfffff80a020f9981 */ /* 0x000f22000c1e1900 */
[----:B0-----:R-:W-:-:S04]  /*6c90*/  @!P1 MOV R11, R9 ;  /* 0x00000009000b9202 */ /* 0x001fc80000000f00 */
[----:B---3--:R-:W-:Y:S01]  /*6ca0*/  FSETP.GEU.AND P2, PT, R11, R17, PT ;  /* 0x000000110b00720b */ /* 0x008fe20003f4e000 */
[----:B------:R0:W-:Y:S04]  /*6cb0*/  @!P1 STG.E desc[UR10][R2.64+-0xc], R9 ;  /* 0xfffff40902009986 */ /* 0x0001e8000c10190a */
[----:B--2---:R-:W-:Y:S08]  /*6cc0*/  @!P1 STG.E desc[UR10][R2.64+-0x8], R13 ;  /* 0xfffff80d02009986 */ /* 0x004ff0000c10190a */
[----:B------:R-:W2:Y:S04]  /*6cd0*/  @!P2 LDG.E R23, desc[UR10][R2.64+-0x8] ;  /* 0xfffff80a0217a981 */ /* 0x000ea8000c1e1900 */
[----:B------:R1:W-:Y:S04]  /*6ce0*/  @!P2 STG.E desc[UR10][R2.64+-0xc], R17 ;  /* 0xfffff4110200a986 */ /* 0x0003e8000c10190a */
[----:B0-----:R-:W3:Y:S04]  /*6cf0*/  LDG.E R9, desc[UR10][R2.64+0xc] ;  /* 0x00000c0a02097981 */ /* 0x001ee8000c1e1900 */
[----:B------:R-:W3:Y:S01]  /*6d00*/  @!P2 LDG.E R19, desc[UR10][R2.64] ;  /* 0x0000000a0213a981 */ /* 0x000ee2000c1e1900 */
[----:B-1----:R-:W-:-:S04]  /*6d10*/  @!P2 MOV R17, R11 ;  /* 0x0000000b0011a202 */ /* 0x002fc80000000f00 */
[----:B----4-:R-:W-:Y:S01]  /*6d20*/  FSETP.GEU.AND P3, PT, R17, R10, PT ;  /* 0x0000000a1100720b */ /* 0x010fe20003f6e000 */
[----:B------:R-:W-:Y:S04]  /*6d30*/  @!P2 STG.E desc[UR10][R2.64+-0x4], R11 ;  /* 0xfffffc0b0200a986 */ /* 0x000fe8000c10190a */
[----:B--2---:R-:W-:Y:S08]  /*6d40*/  @!P2 STG.E desc[UR10][R2.64], R23 ;  /* 0x000000170200a986 */ /* 0x004ff0000c10190a */
[----:B------:R-:W2:Y:S04]  /*6d50*/  @!P3 LDG.E R25, desc[UR10][R2.64] ;  /* 0x0000000a0219b981 */ /* 0x000ea8000c1e1900 */
[----:B------:R0:W-:Y:S04]  /*6d60*/  @!P3 STG.E desc[UR10][R2.64+-0x4], R10 ;  /* 0xfffffc0a0200b986 */ /* 0x0001e8000c10190a */
[----:B------:R-:W4:Y:S01]  /*6d70*/  @!P3 LDG.E R13, desc[UR10][R2.64+0x8] ;  /* 0x0000080a020db981 */ /* 0x000f22000c1e1900 */
[----:B0-----:R-:W-:-:S04]  /*6d80*/  @!P3 MOV R10, R17 ;  /* 0x00000011000ab202 */ /* 0x001fc80000000f00 */
[----:B---3--:R-:W-:-:S13]  /*6d90*/  FSETP.GEU.AND P4, PT, R10, R9, PT ;  /* 0x000000090a00720b */ /* 0x008fda0003f8e000 */
[----:B------:R-:W3:Y:S04]  /*6da0*/  @!P4 LDG.E R21, desc[UR10][R2.64+0x10] ;  /* 0x0000100a0215c981 */ /* 0x000ee8000c1e1900 */
[----:B--2---:R-:W-:Y:S04]  /*6db0*/  @!P3 STG.E desc[UR10][R2.64+0x8], R25 ;  /* 0x000008190200b986 */ /* 0x004fe8000c10190a */
[----:B------:R-:W2:Y:S01]  /*6dc0*/  @!P4 LDG.E R27, desc[UR10][R2.64+0x8] ;  /* 0x0000080a021bc981 */ /* 0x000ea2000c1e1900 */
[----:B------:R-:W-:-:S03]  /*6dd0*/  VIADD R8, R8, 0x4 ;  /* 0x0000000408087836 */ /* 0x000fc60000000000 */
[----:B----4-:R-:W-:Y:S04]  /*6de0*/  @!P3 STG.E desc[UR10][R2.64], R13 ;  /* 0x0000000d0200b986 */ /* 0x010fe8000c10190a */
[----:B------:R-:W-:Y:S04]  /*6df0*/  @!P4 STG.E desc[UR10][R2.64+0xc], R10 ;  /* 0x00000c0a0200c986 */ /* 0x000fe8000c10190a */
[----:B------:R-:W-:Y:S01]  /*6e00*/  @!P2 STG.E desc[UR10][R2.64+-0x8], R19 ;  /* 0xfffff8130200a986 */ /* 0x000fe2000c10190a */
[----:B------:R-:W-:-:S03]  /*6e10*/  ISETP.NE.AND P2, PT, R8, RZ, PT ;  /* 0x000000ff0800720c */ /* 0x000fc60003f45270 */
[----:B---3--:R-:W-:Y:S04]  /*6e20*/  @!P4 STG.E desc[UR10][R2.64+0x8], R21 ;  /* 0x000008150200c986 */ /* 0x008fe8000c10190a */
[----:B------:R-:W-:Y:S01]  /*6e30*/  @!P1 STG.E desc[UR10][R2.64+-0x10], R15 ;  /* 0xfffff00f02009986 */ /* 0x000fe2000c10190a */
[----:B------:R-:W-:-:S03]  /*6e40*/  IADD3 R11, P1, PT, R2, 0x20, RZ ;  /* 0x00000020020b7810 */ /* 0x000fc60007f3e0ff */
[----:B------:R-:W-:Y:S01]  /*6e50*/  @!P3 STG.E desc[UR10][R2.64+0x4], R17 ;  /* 0x000004110200b986 */ /* 0x000fe2000c10190a */
[----:B------:R-:W-:-:S03]  /*6e60*/  IADD3.X R16, PT, PT, RZ, R3, RZ, P1, !PT ;  /* 0x00000003ff107210 */ /* 0x000fc60000ffe4ff */
[----:B------:R0:W-:Y:S02]  /*6e70*/  @!P4 STG.E desc[UR10][R2.64+0x4], R9 ;  /* 0x000004090200c986 */ /* 0x0001e4000c10190a */
[----:B0-----:R-:W-:Y:S02]  /*6e80*/  @!P4 MOV R9, R10 ;  /* 0x0000000a0009c202 */ /* 0x001fe40000000f00 */
[----:B--2---:R1:W-:Y:S01]  /*6e90*/  @!P4 STG.E desc[UR10][R2.64+0x10], R27 ;  /* 0x0000101b0200c986 */ /* 0x0043e2000c10190a */
[----:B------:R-:W-:Y:S05]  /*6ea0*/  @P2 BRA `(.L_x_98) ;  /* 0xfffffffc00542947 */ /* 0x000fea000383ffff */
.L_x_97:
[----:B------:R-:W-:Y:S05]  /*6eb0*/  @!P0 BRA `(.L_x_96) ;  /* 0x0000000000908947 */ /* 0x000fea0003800000 */
[----:B-1----:R-:W0:Y:S02]  /*6ec0*/  LDC.64 R2, c[0x0][0x3a8] ;  /* 0x0000ea00ff027b82 */ /* 0x002e240000000a00 */
[----:B0-----:R-:W-:-:S05]  /*6ed0*/  IMAD.WIDE.U32 R2, R7, 0x8, R2 ;  /* 0x0000000807027825 */ /* 0x001fca00078e0002 */
[----:B------:R-:W2:Y:S04]  /*6ee0*/  LDG.E R8, desc[UR10][R2.64] ;  /* 0x0000000a02087981 */ /* 0x000ea8000c1e1900 */
[----:B------:R-:W2:Y:S01]  /*6ef0*/  LDG.E R7, desc[UR10][R2.64+0x8] ;  /* 0x0000080a02077981 */ /* 0x000ea2000c1e1900 */
[----:B------:R-:W-:Y:S02]  /*6f00*/  ISETP.NE.AND P1, PT, R14, 0x1, PT ;  /* 0x000000010e00780c */ /* 0x000fe40003f25270 */
[----:B--2---:R-:W-:-:S13]  /*6f10*/  FSETP.GEU.AND P0, PT, R8, R7, PT ;  /* 0x000000070800720b */ /* 0x004fda0003f0e000 */
[----:B------:R-:W-:Y:S05]  /*6f20*/  @P0 BRA `(.L_x_99) ;  /* 0x00000000001c0947 */ /* 0x000fea0003800000 */
[----:B------:R-:W2:Y:S04]  /*6f30*/  LDG.E R11, desc[UR10][R2.64+0xc] ;  /* 0x00000c0a020b7981 */ /* 0x000ea8000c1e1900 */
[----:B------:R-:W3:Y:S04]  /*6f40*/  LDG.E R9, desc[UR10][R2.64+0x4] ;  /* 0x0000040a02097981 */ /* 0x000ee8000c1e1900 */
[----:B------:R-:W-:Y:S04]  /*6f50*/  STG.E desc[UR10][R2.64+0x8], R8 ;  /* 0x0000080802007986 */ /* 0x000fe8000c10190a */
[----:B------:R0:W-:Y:S02]  /*6f60*/  STG.E desc[UR10][R2.64], R7 ;  /* 0x0000000702007986 */ /* 0x0001e4000c10190a */
[----:B0-----:R-:W-:-:S02]  /*6f70*/  MOV R7, R8 ;  /* 0x0000000800077202 */ /* 0x001fc40000000f00 */
[----:B--2---:R0:W-:Y:S04]  /*6f80*/  STG.E desc[UR10][R2.64+0x4], R11 ;  /* 0x0000040b02007986 */ /* 0x0041e8000c10190a */
[----:B---3--:R0:W-:Y:S02]  /*6f90*/  STG.E desc[UR10][R2.64+0xc], R9 ;  /* 0x00000c0902007986 */ /* 0x0081e4000c10190a */
.L_x_99:
[----:B------:R-:W-:Y:S05]  /*6fa0*/  @!P1 BRA `(.L_x_96) ;  /* 0x0000000000549947 */ /* 0x000fea0003800000 */
[----:B0-----:R-:W2:Y:S01]  /*6fb0*/  LDG.E R9, desc[UR10][R2.64+0x10] ;  /* 0x0000100a02097981 */ /* 0x001ea2000c1e1900 */
[----:B------:R-:W-:Y:S02]  /*6fc0*/  ISETP.NE.AND P1, PT, R14, 0x2, PT ;  /* 0x000000020e00780c */ /* 0x000fe40003f25270 */
[----:B--2---:R-:W-:-:S13]  /*6fd0*/  FSETP.GEU.AND P0, PT, R7, R9, PT ;  /* 0x000000090700720b */ /* 0x004fda0003f0e000 */
[----:B------:R-:W-:Y:S05]  /*6fe0*/  @P0 BRA `(.L_x_100) ;  /* 0x00000000001c0947 */ /* 0x000fea0003800000 */
[----:B------:R-:W2:Y:S04]  /*6ff0*/  LDG.E R11, desc[UR10][R2.64+0x14] ;  /* 0x0000140a020b7981 */ /* 0x000ea8000c1e1900 */
[----:B------:R-:W3:Y:S04]  /*7000*/  LDG.E R13, desc[UR10][R2.64+0xc] ;  /* 0x00000c0a020d7981 */ /* 0x000ee8000c1e1900 */
[----:B------:R-:W-:Y:S04]  /*7010*/  STG.E desc[UR10][R2.64+0x10], R7 ;  /* 0x0000100702007986 */ /* 0x000fe8000c10190a */
[----:B------:R0:W-:Y:S02]  /*7020*/  STG.E desc[UR10][R2.64+0x8], R9 ;  /* 0x0000080902007986 */ /* 0x0001e4000c10190a */
[----:B0-----:R-:W-:-:S02]  /*7030*/  IMAD.MOV.U32 R9, RZ, RZ, R7 ;  /* 0x000000ffff097224 */ /* 0x001fc400078e0007 */
[----:B--2---:R0:W-:Y:S04]  /*7040*/  STG.E desc[UR10][R2.64+0xc], R11 ;  /* 0x00000c0b02007986 */ /* 0x0041e8000c10190a */
[----:B---3--:R0:W-:Y:S02]  /*7050*/  STG.E desc[UR10][R2.64+0x14], R13 ;  /* 0x0000140d02007986 */ /* 0x0081e4000c10190a */
.L_x_100:
[----:B------:R-:W-:Y:S05]  /*7060*/  @!P1 BRA `(.L_x_96) ;  /* 0x0000000000249947 */ /* 0x000fea0003800000 */
[----:B------:R-:W2:Y:S02]  /*7070*/  LDG.E R8, desc[UR10][R2.64+0x18] ;  /* 0x0000180a02087981 */ /* 0x000ea4000c1e1900 */
[----:B--2---:R-:W-:-:S13]  /*7080*/  FSETP.GEU.AND P0, PT, R9, R8, PT ;  /* 0x000000080900720b */ /* 0x004fda0003f0e000 */
[----:B------:R-:W-:Y:S05]  /*7090*/  @P0 BRA `(.L_x_96) ;  /* 0x0000000000180947 */ /* 0x000fea0003800000 */
[----:B------:R-:W2:Y:S04]  /*70a0*/  LDG.E R7, desc[UR10][R2.64+0x1c] ;  /* 0x00001c0a02077981 */ /* 0x000ea8000c1e1900 */
[----:B0-----:R-:W3:Y:S04]  /*70b0*/  LDG.E R11, desc[UR10][R2.64+0x14] ;  /* 0x0000140a020b7981 */ /* 0x001ee8000c1e1900 */
[----:B------:R4:W-:Y:S04]  /*70c0*/  STG.E desc[UR10][R2.64+0x10], R8 ;  /* 0x0000100802007986 */ /* 0x0009e8000c10190a */
[----:B------:R4:W-:Y:S04]  /*70d0*/  STG.E desc[UR10][R2.64+0x18], R9 ;  /* 0x0000180902007986 */ /* 0x0009e8000c10190a */
[----:B--2---:R4:W-:Y:S04]  /*70e0*/  STG.E desc[UR10][R2.64+0x14], R7 ;  /* 0x0000140702007986 */ /* 0x0049e8000c10190a */
[----:B---3--:R4:W-:Y:S02]  /*70f0*/  STG.E desc[UR10][R2.64+0x1c], R11 ;  /* 0x00001c0b02007986 */ /* 0x0089e4000c10190a */
.L_x_96:
[----:B------:R-:W-:Y:S01]  /*7100*/  UIADD3 UR4, UPT, UPT, UR4, 0x1, URZ ;  /* 0x0000000104047890 */ /* 0x000fe2000fffe0ff */
[----:B------:R-:W-:-:S05]  /*7110*/  IADD3 R5, PT, PT, R5, -0x1, RZ ;  /* 0xffffffff05057810 */ /* 0x000fca0007ffe0ff */
[----:B------:R-:W-:-:S13]  /*7120*/  ISETP.NE.AND P0, PT, R4, UR4, PT ;  /* 0x0000000404007c0c */ /* 0x000fda000bf05270 */
[----:B------:R-:W-:Y:S05]  /*7130*/  @P0 BRA `(.L_x_101) ;  /* 0xfffffff800740947 */ /* 0x000fea000383ffff */
.L_x_95:
[----:B------:R-:W-:Y:S01]  /*7140*/  ISETP.GE.AND P0, PT, R0, 0x1, PT ;  /* 0x000000010000780c */ /* 0x000fe20003f06270 */
[----:B--2---:R-:W-:Y:S01]  /*7150*/  HFMA2 R5, -RZ, RZ, 0, 0 ;  /* 0x00000000ff057431 */ /* 0x004fe200000001ff */
[----:B01--4-:R-:W-:-:S11]  /*7160*/  MOV R7, R4 ;  /* 0x0000000400077202 */ /* 0x013fd60000000f00 */
[----:B------:R-:W-:Y:S05]  /*7170*/  @!P0 BRA `(.L_x_102) ;  /* 0x0000000000348947 */ /* 0x000fea0003800000 */
[----:B------:R-:W0:Y:S01]  /*7180*/  LDC.64 R8, c[0x0][0x3a8] ;  /* 0x0000ea00ff087b82 */ /* 0x000e220000000a00 */
[----:B------:R-:W-:Y:S01]  /*7190*/  IMAD.MOV.U32 R5, RZ, RZ, RZ ;  /* 0x000000ffff057224 */ /* 0x000fe200078e00ff */
[----:B------:R-:W-:Y:S01]  /*71a0*/  MOV R7, RZ ;  /* 0x000000ff00077202 */ /* 0x000fe20000000f00 */
[----:B------:R-:W1:Y:S06]  /*71b0*/  LDCU UR4, c[0x0][0x398] ;  /* 0x00007300ff0477ac */ /* 0x000e6c0008000800 */
.L_x_103:
[----:B0-----:R-:W-:-:S06]  /*71c0*/  IMAD.WIDE.U32 R2, R7, 0x8, R8 ;  /* 0x0000000807027825 */ /* 0x001fcc00078e0008 */
[----:B------:R-:W2:Y:S02]  /*71d0*/  LDG.E R2, desc[UR10][R2.64] ;  /* 0x0000000a02027981 */ /* 0x000ea4000c1e1900 */
[----:B--2---:R-:W-:-:S05]  /*71e0*/  FADD R5, R2, R5 ;  /* 0x0000000502057221 */ /* 0x004fca0000000000 */
[----:B-1----:R-:W-:-:S13]  /*71f0*/  FSETP.GT.AND P0, PT, R5, UR4, PT ;  /* 0x0000000405007c0b */ /* 0x002fda000bf04000 */
[----:B------:R-:W-:Y:S05]  /*7200*/  @P0 BRA `(.L_x_102) ;  /* 0x0000000000100947 */ /* 0x000fea0003800000 */
[----:B------:R-:W-:-:S04]  /*7210*/  IADD3 R7, PT, PT, R7, 0x1, RZ ;  /* 0x0000000107077810 */ /* 0x000fc80007ffe0ff */
[----:B------:R-:W-:-:S13]  /*7220*/  ISETP.NE.AND P0, PT, R7, R0, PT ;  /* 0x000000000700720c */ /* 0x000fda0003f05270 */
[----:B------:R-:W-:Y:S05]  /*7230*/  @P0 BRA `(.L_x_103) ;  /* 0xfffffffc00e00947 */ /* 0x000fea000383ffff */
[----:B------:R-:W-:-:S07]  /*7240*/  MOV R7, R4 ;  /* 0x0000000400077202 */ /* 0x000fce0000000f00 */
.L_x_102:
[----:B------:R-:W-:Y:S01]  /*7250*/  ISETP.GE.AND P0, PT, R7, 0x1, PT ;  /* 0x000000010700780c */ /* 0x000fe20003f06270 */
[----:B------:R-:W-:-:S04]  /*7260*/  FMUL R6, R6, 5.9604644775390625e-08 ;  /* 0x3380000006067820 */ /* 0x000fc80000400000 */
[----:B---3--:R-:W-:-:S08]  /*7270*/  FMUL R11, R6, R5 ;  /* 0x00000005060b7220 */ /* 0x008fd00000400000 */
[----:B------:R-:W-:Y:S05]  /*7280*/  @!P0 BRA `(.L_x_104) ;  /* 0x00000000002c8947 */ /* 0x000fea0003800000 */
[----:B------:R-:W0:Y:S01]  /*7290*/  LDC.64 R4, c[0x0][0x3a8] ;  /* 0x0000ea00ff047b82 */ /* 0x000e220000000a00 */
[----:B------:R-:W-:Y:S02]  /*72a0*/  HFMA2 R6, -RZ, RZ, 0, 0 ;  /* 0x00000000ff067431 */ /* 0x000fe400000001ff */
[----:B------:R-:W-:-:S07]  /*72b0*/  IMAD.MOV.U32 R0, RZ, RZ, RZ ;  /* 0x000000ffff007224 */ /* 0x000fce00078e00ff */
.L_x_106:
[----:B0-----:R-:W-:-:S05]  /*72c0*/  IMAD.WIDE.U32 R2, R6, 0x8, R4 ;  /* 0x0000000806027825 */ /* 0x001fca00078e0004 */
[----:B------:R-:W2:Y:S02]  /*72d0*/  LDG.E R9, desc[UR10][R2.64] ;  /* 0x0000000a02097981 */ /* 0x000ea4000c1e1900 */
[----:B--2---:R-:W-:-:S05]  /*72e0*/  FADD R0, R9, R0 ;  /* 0x0000000009007221 */ /* 0x004fca0000000000 */
[----:B------:R-:W-:-:S13]  /*72f0*/  FSETP.GEU.AND P0, PT, R11, R0, PT ;  /* 0x000000000b00720b */ /* 0x000fda0003f0e000 */
[----:B------:R-:W-:Y:S05]  /*7300*/  @!P0 BRA `(.L_x_105) ;  /* 0x00000000001c8947 */ /* 0x000fea0003800000 */
[----:B------:R-:W-:-:S04]  /*7310*/  IADD3 R6, PT, PT, R6, 0x1, RZ ;  /* 0x0000000106067810 */ /* 0x000fc80007ffe0ff */
[----:B------:R-:W-:-:S13]  /*7320*/  ISETP.NE.AND P0, PT, R6, R7, PT ;  /* 0x000000070600720c */ /* 0x000fda0003f05270 */
[----:B------:R-:W-:Y:S05]  /*7330*/  @P0 BRA `(.L_x_106) ;  /* 0xfffffffc00e00947 */ /* 0x000fea000383ffff */
.L_x_104:
[----:B------:R-:W0:Y:S02]  /*7340*/  LDC.64 R2, c[0x0][0x3a8] ;  /* 0x0000ea00ff027b82 */ /* 0x000e240000000a00 */
[----:B0-----:R-:W-:-:S05]  /*7350*/  IMAD.WIDE R2, R7, 0x8, R2 ;  /* 0x0000000807027825 */ /* 0x001fca00078e0202 */
[----:B------:R1:W5:Y:S01]  /*7360*/  LDG.E R5, desc[UR10][R2.64+0x4] ;  /* 0x0000040a02057981 */ /* 0x000362000c1e1900 */
[----:B------:R-:W-:Y:S05]  /*7370*/  BRA `(.L_x_107) ;  /* 0x0000000000047947 */ /* 0x000fea0003800000 */
.L_x_105:
[----:B------:R0:W5:Y:S02]  /*7380*/  LDG.E R5, desc[UR10][R2.64+0x4] ;  /* 0x0000040a02057981 */ /* 0x000164000c1e1900 */
.L_x_107:
[----:B01----:R-:W0:Y:S02]  /*7390*/  LDC.64 R2, c[0x0][0x3b0] ;  /* 0x0000ec00ff027b82 */ /* 0x003e240000000a00 */
[----:B0----5:R-:W-:Y:S01]  /*73a0*/  STG.E desc[UR10][R2.64], R5 ;  /* 0x0000000502007986 */ /* 0x021fe2000c10190a */
[----:B------:R-:W-:Y:S05]  /*73b0*/  EXIT ;  /* 0x000000000000794d */ /* 0x000fea0003800000 */
.L_x_0:
[----:B------:R-:W0:Y:S01]  /*73c0*/  LDCU UR4, c[0x0][0x394] ;  /* 0x00007280ff0477ac */ /* 0x000e220008000800 */
[----:B------:R-:W-:Y:S01]  /*73d0*/  HFMA2 R0, -RZ, RZ, 0, 0 ;  /* 0x00000000ff007431 */ /* 0x000fe200000001ff */
[----:B0-----:R-:W-:-:S09]  /*73e0*/  UISETP.GE.AND UP0, UPT, UR4, 0x2, UPT ;  /* 0x000000020400788c */ /* 0x001fd2000bf06270 */
[----:B------:R-:W-:Y:S05]  /*73f0*/  BRA.U !UP0, `(.L_x_108) ;  /* 0x0000000908a07547 */ /* 0x000fea000b800000 */
[----:B------:R-:W0:Y:S02]  /*7400*/  LDC.64 R4, c[0x0][0x380] ;  /* 0x0000e000ff047b82 */ /* 0x000e240000000a00 */
[----:B0-----:R0:W5:Y:S01]  /*7410*/  LDG.E R2, desc[UR10][R4.64] ;  /* 0x0000000a04027981 */ /* 0x001162000c1e1900 */
[----:B------:R-:W-:Y:S01]  /*7420*/  UIADD3 UR5, UPT, UPT, UR4, -0x1, URZ ;  /* 0xffffffff04057890 */ /* 0x000fe2000fffe0ff */
[----:B------:R-:W-:Y:S01]  /*7430*/  IMAD.MOV.U32 R0, RZ, RZ, RZ ;  /* 0x000000ffff007224 */ /* 0x000fe200078e00ff */
[----:B------:R-:W-:Y:S01]  /*7440*/  UIADD3 UR4, UPT, UPT, UR4, -0x2, URZ ;  /* 0xfffffffe04047890 */ /* 0x000fe2000fffe0ff */
[----:B------:R-:W-:Y:S01]  /*7450*/  MOV R3, 0x1 ;  /* 0x0000000100037802 */ /* 0x000fe20000000f00 */
        /* <DEDUP_REMOVED lines=11> */
.L_x_110:
        /* <DEDUP_REMOVED lines=59> */
[C---:B------:R-:W-:Y:S02]  /*78c0*/  @P2 IADD3 R0, PT, PT, R3.reuse, 0xe, RZ ;  /* 0x0000000e03002810 */ /* 0x040fe40007ffe0ff */
[----:B0-----:R-:W-:Y:S02]  /*78d0*/  IADD3 R4, P2, PT, R4, 0x40, RZ ;  /* 0x0000004004047810 */ /* 0x001fe40007f5e0ff */
[----:B------:R-:W-:Y:S02]  /*78e0*/  FSETP.GT.AND P0, PT, R6, R7, PT ;  /* 0x000000070600720b */ /* 0x000fe40003f04000 */
[----:B------:R-:W-:Y:S01]  /*78f0*/  IADD3.X R5, PT, PT, RZ, R5, RZ, P2, !PT ;  /* 0x00000005ff057210 */ /* 0x000fe200017fe4ff */
[C---:B------:R-:W-:Y:S01]  /*7900*/  @P1 VIADD R0, R3.reuse, 0xf ;  /* 0x0000000f03001836 */ /* 0x040fe20000000000 */
[----:B------:R-:W-:-:S02]  /*7910*/  IADD3 R3, PT, PT, R3, 0x10, RZ ;  /* 0x0000001003037810 */ /* 0x000fc40007ffe0ff */
[----:B------:R-:W-:Y:S02]  /*7920*/  FSEL R2, R6, R7, P0 ;  /* 0x0000000706027208 */ /* 0x000fe40000000000 */
[C---:B------:R-:W-:Y:S02]  /*7930*/  ISETP.NE.AND P1, PT, R3.reuse, UR4, PT ;  /* 0x0000000403007c0c */ /* 0x040fe4000bf25270 */
[----:B------:R-:W-:-:S11]  /*7940*/  SEL R0, R3, R0, P0 ;  /* 0x0000000003007207 */ /* 0x000fd60000000000 */
[----:B------:R-:W-:Y:S05]  /*7950*/  @P1 BRA `(.L_x_110) ;  /* 0xfffffff800ec1947 */ /* 0x000fea000383ffff */
[----:B------:R-:W-:-:S07]  /*7960*/  IADD3 R3, PT, PT, R3, 0x1, RZ ;  /* 0x0000000103037810 */ /* 0x000fce0007ffe0ff */
.L_x_109:
        /* <DEDUP_REMOVED lines=39> */
[C---:B------:R-:W-:Y:S02]  /*7be0*/  @P3 IADD3 R0, PT, PT, R3.reuse, 0x7, RZ ;  /* 0x0000000703003810 */ /* 0x040fe40007ffe0ff */
[----:B------:R-:W-:-:S07]  /*7bf0*/  IADD3 R3, PT, PT, R3, 0x8, RZ ;  /* 0x0000000803037810 */ /* 0x000fce0007ffe0ff */
.L_x_111:
        /* <DEDUP_REMOVED lines=21> */
[----:B------:R-:W-:-:S07]  /*7d50*/  @P2 IADD3 R0, PT, PT, R3, 0x2, RZ ;  /* 0x0000000203002810 */ /* 0x000fce0007ffe0ff */
[C---:B------:R-:W-:Y:S02]  /*7d60*/  @P3 IADD3 R0, PT, PT, R3.reuse, 0x3, RZ ;  /* 0x0000000303003810 */ /* 0x040fe40007ffe0ff */
[----:B------:R-:W-:-:S07]  /*7d70*/  IADD3 R3, PT, PT, R3, 0x4, RZ ;  /* 0x0000000403037810 */ /* 0x000fce0007ffe0ff */
.L_x_112:
[----:B------:R-:W-:Y:S05]  /*7d80*/  BRA.U !UP1, `(.L_x_108) ;  /* 0x00000001093c7547 */ /* 0x000fea000b800000 */
[----:B------:R-:W0:Y:S01]  /*7d90*/  LDC.64 R4, c[0x0][0x380] ;  /* 0x0000e000ff047b82 */ /* 0x000e220000000a00 */
[----:B------:R-:W-:Y:S01]  /*7da0*/  UIADD3 UR4, UPT, UPT, -UR4, URZ, URZ ;  /* 0x000000ff04047290 */ /* 0x000fe2000fffe1ff */
[----:B0-----:R-:W-:-:S04]  /*7db0*/  IMAD.WIDE.U32 R4, R3, 0x4, R4 ;  /* 0x0000000403047825 */ /* 0x001fc800078e0004 */
[----:B------:R-:W-:-:S07]  /*7dc0*/  IMAD.MOV.U32 R7, RZ, RZ, R5 ;  /* 0x000000ffff077224 */ /* 0x000fce00078e0005 */
.L_x_113:
[----:B------:R-:W-:-:S06]  /*7dd0*/  MOV R5, R7 ;  /* 0x0000000700057202 */ /* 0x000fcc0000000f00 */
        /* <DEDUP_REMOVED lines=10> */
.L_x_108:
[----:B-----5:R-:W0:Y:S02]  /*7e80*/  LDC.64 R2, c[0x0][0x3b0] ;  /* 0x0000ec00ff027b82 */ /* 0x020e240000000a00 */
[----:B0-----:R-:W-:Y:S01]  /*7e90*/  STG.E desc[UR10][R2.64], R0 ;  /* 0x0000000002007986 */ /* 0x001fe2000c10190a */
[----:B------:R-:W-:Y:S05]  /*7ea0*/  EXIT ;  /* 0x000000000000794d */ /* 0x000fea0003800000 */
        .weak           $__internal_0_$__cuda_sm3x_div_rn_noftz_f32_slowpath
        .type           $__internal_0_$__cuda_sm3x_div_rn_noftz_f32_slowpath,@function
        .size           $__internal_0_$__cuda_sm3x_div_rn_noftz_f32_slowpath,(.L_x_123 - $__internal_0_$__cuda_sm3x_div_rn_noftz_f32_slowpath)
$__internal_0_$__cuda_sm3x_div_rn_noftz_f32_slowpath:
[----:B------:R-:W-:Y:S02]  /*7eb0*/  SHF.R.U32.HI R4, RZ, 0x17, R3 ;  /* 0x00000017ff047819 */ /* 0x000fe40000011603 */
[----:B------:R-:W-:Y:S02]  /*7ec0*/  SHF.R.U32.HI R8, RZ, 0x17, R0 ;  /* 0x00000017ff087819 */ /* 0x000fe40000011600 */
[----:B------:R-:W-:Y:S02]  /*7ed0*/  LOP3.LUT R4, R4, 0xff, RZ, 0xc0, !PT ;  /* 0x000000ff04047812 */ /* 0x000fe400078ec0ff */
[----:B------:R-:W-:-:S03]  /*7ee0*/  LOP3.LUT R8, R8, 0xff, RZ, 0xc0, !PT ;  /* 0x000000ff08087812 */ /* 0x000fc600078ec0ff */
[----:B------:R-:W-:Y:S01]  /*7ef0*/  VIADD R9, R4, 0xffffffff ;  /* 0xffffffff04097836 */ /* 0x000fe20000000000 */
[----:B------:R-:W-:-:S04]  /*7f00*/  IADD3 R10, PT, PT, R8, -0x1, RZ ;  /* 0xffffffff080a7810 */ /* 0x000fc80007ffe0ff */
[----:B------:R-:W-:-:S04]  /*7f10*/  ISETP.GT.U32.AND P0, PT, R9, 0xfd, PT ;  /* 0x000000fd0900780c */ /* 0x000fc80003f04070 */
[----:B------:R-:W-:-:S13]  /*7f20*/  ISETP.GT.U32.OR P0, PT, R10, 0xfd, P0 ;  /* 0x000000fd0a00780c */ /* 0x000fda0000704470 */
[----:B------:R-:W-:Y:S01]  /*7f30*/  @!P0 MOV R5, RZ ;  /* 0x000000ff00058202 */ /* 0x000fe20000000f00 */
[----:B------:R-:W-:Y:S06]  /*7f40*/  @!P0 BRA `(.L_x_114) ;  /* 0x00000000005c8947 */ /* 0x000fec0003800000 */
[----:B------:R-:W-:Y:S02]  /*7f50*/  FSETP.GTU.FTZ.AND P0, PT, |R0|, +INF , PT ;  /* 0x7f8000000000780b */ /* 0x000fe40003f1c200 */
[----:B------:R-:W-:-:S04]  /*7f60*/  FSETP.GTU.FTZ.AND P1, PT, |R3|, +INF , PT ;  /* 0x7f8000000300780b */ /* 0x000fc80003f3c200 */
[----:B------:R-:W-:-:S13]  /*7f70*/  PLOP3.LUT P0, PT, P0, P1, PT, 0xf8, 0x8f ;  /* 0x00000000008f781c */ /* 0x000fda0000703f70 */
[----:B------:R-:W-:Y:S05]  /*7f80*/  @P0 BRA `(.L_x_115) ;  /* 0x0000000400440947 */ /* 0x000fea0003800000 */
[----:B------:R-:W-:-:S13]  /*7f90*/  LOP3.LUT P0, RZ, R3, 0x7fffffff, R0, 0xc8, !PT ;  /* 0x7fffffff03ff7812 */ /* 0x000fda000780c800 */
[----:B------:R-:W-:Y:S05]  /*7fa0*/  @!P0 BRA `(.L_x_116) ;  /* 0x0000000400348947 */ /* 0x000fea0003800000 */
[C---:B------:R-:W-:Y:S02]  /*7fb0*/  FSETP.NEU.FTZ.AND P1, PT, |R0|.reuse, +INF , PT ;  /* 0x7f8000000000780b */ /* 0x040fe40003f3d200 */
[----:B------:R-:W-:Y:S02]  /*7fc0*/  FSETP.NEU.FTZ.AND P3, PT, |R3|, +INF , PT ;  /* 0x7f8000000300780b */ /* 0x000fe40003f7d200 */
[----:B------:R-:W-:-:S11]  /*7fd0*/  FSETP.NEU.FTZ.AND P0, PT, |R0|, +INF , PT ;  /* 0x7f8000000000780b */ /* 0x000fd60003f1d200 */
[----:B------:R-:W-:Y:S05]  /*7fe0*/  @!P3 BRA !P1, `(.L_x_116) ;  /* 0x000000040024b947 */ /* 0x000fea0004800000 */
[----:B------:R-:W-:-:S04]  /*7ff0*/  LOP3.LUT P1, RZ, R0, 0x7fffffff, RZ, 0xc0, !PT ;  /* 0x7fffffff00ff7812 */ /* 0x000fc8000782c0ff */
[----:B------:R-:W-:-:S13]  /*8000*/  PLOP3.LUT P1, PT, P3, P1, PT, 0x2f, 0xf2 ;  /* 0x0000000000f2781c */ /* 0x000fda0001f22577 */
[----:B------:R-:W-:Y:S05]  /*8010*/  @P1 BRA `(.L_x_117) ;  /* 0x0000000400101947 */ /* 0x000fea0003800000 */
[----:B------:R-:W-:-:S04]  /*8020*/  LOP3.LUT P1, RZ, R3, 0x7fffffff, RZ, 0xc0, !PT ;  /* 0x7fffffff03ff7812 */ /* 0x000fc8000782c0ff */
[----:B------:R-:W-:-:S13]  /*8030*/  PLOP3.LUT P0, PT, P0, P1, PT, 0x2f, 0xf2 ;  /* 0x0000000000f2781c */ /* 0x000fda0000702577 */
[----:B------:R-:W-:Y:S05]  /*8040*/  @P0 BRA `(.L_x_118) ;  /* 0x0000000000f80947 */ /* 0x000fea0003800000 */
[----:B------:R-:W-:Y:S02]  /*8050*/  ISETP.GE.AND P0, PT, R10, RZ, PT ;  /* 0x000000ff0a00720c */ /* 0x000fe40003f06270 */
[----:B------:R-:W-:-:S11]  /*8060*/  ISETP.GE.AND P1, PT, R9, RZ, PT ;  /* 0x000000ff0900720c */ /* 0x000fd60003f26270 */
[----:B------:R-:W-:Y:S01]  /*8070*/  @P0 MOV R5, RZ ;  /* 0x000000ff00050202 */ /* 0x000fe20000000f00 */
[----:B------:R-:W-:Y:S02]  /*8080*/  @!P0 IMAD.MOV.U32 R5, RZ, RZ, -0x40 ;  /* 0xffffffc0ff058424 */ /* 0x000fe400078e00ff */
[----:B------:R-:W-:Y:S01]  /*8090*/  @!P0 FFMA R0, R0, 1.84467440737095516160e+19, RZ ;  /* 0x5f80000000008823 */ /* 0x000fe200000000ff */
[----:B------:R-:W-:Y:S02]  /*80a0*/  @!P1 FFMA R3, R3, 1.84467440737095516160e+19, RZ ;  /* 0x5f80000003039823 */ /* 0x000fe400000000ff */
[----:B------:R-:W-:-:S07]  /*80b0*/  @!P1 IADD3 R5, PT, PT, R5, 0x40, RZ ;  /* 0x0000004005059810 */ /* 0x000fce0007ffe0ff */
.L_x_114:
[----:B------:R-:W-:Y:S02]  /*80c0*/  LEA R18, R4, 0xc0800000, 0x17 ;  /* 0xc080000004127811 */ /* 0x000fe400078eb8ff */
[----:B------:R-:W-:Y:S02]  /*80d0*/  IADD3 R9, PT, PT, R8, -0x7f, RZ ;  /* 0xffffff8108097810 */ /* 0x000fe40007ffe0ff */
[----:B------:R-:W-:-:S03]  /*80e0*/  IADD3 R18, PT, PT, -R18, R3, RZ ;  /* 0x0000000312127210 */ /* 0x000fc60007ffe1ff */
[----:B------:R-:W-:Y:S01]  /*80f0*/  IMAD R0, R9, -0x800000, R0 ;  /* 0xff80000009007824 */ /* 0x000fe200078e0200 */
[----:B------:R-:W0:Y:S01]  /*8100*/  MUFU.RCP R10, R18 ;  /* 0x00000012000a7308 */ /* 0x000e220000001000 */
[----:B------:R-:W-:-:S04]  /*8110*/  FADD.FTZ R3, -R18, -RZ ;  /* 0x800000ff12037221 */ /* 0x000fc80000010100 */
[----:B0-----:R-:W-:-:S04]  /*8120*/  FFMA R15, R10, R3, 1 ;  /* 0x3f8000000a0f7423 */ /* 0x001fc80000000003 */
[----:B------:R-:W-:-:S04]  /*8130*/  FFMA R15, R10, R15, R10 ;  /* 0x0000000f0a0f7223 */ /* 0x000fc8000000000a */
[----:B------:R-:W-:-:S04]  /*8140*/  FFMA R8, R0, R15, RZ ;  /* 0x0000000f00087223 */ /* 0x000fc800000000ff */
[----:B------:R-:W-:-:S04]  /*8150*/  FFMA R10, R3, R8, R0 ;  /* 0x00000008030a7223 */ /* 0x000fc80000000000 */
[----:B------:R-:W-:Y:S01]  /*8160*/  FFMA R10, R15, R10, R8 ;  /* 0x0000000a0f0a7223 */ /* 0x000fe20000000008 */
[----:B------:R-:W-:-:S03]  /*8170*/  IADD3 R8, PT, PT, R9, 0x7f, -R4 ;  /* 0x0000007f09087810 */ /* 0x000fc60007ffe804 */
[----:B------:R-:W-:Y:S02]  /*8180*/  FFMA R3, R3, R10, R0 ;  /* 0x0000000a03037223 */ /* 0x000fe40000000000 */
[----:B------:R-:W-:Y:S02]  /*8190*/  IMAD.IADD R5, R8, 0x1, R5 ;  /* 0x0000000108057824 */ /* 0x000fe400078e0205 */
[----:B------:R-:W-:-:S05]  /*81a0*/  FFMA R0, R15, R3, R10 ;  /* 0x000000030f007223 */ /* 0x000fca000000000a */
[----:B------:R-:W-:-:S04]  /*81b0*/  SHF.R.U32.HI R4, RZ, 0x17, R0 ;  /* 0x00000017ff047819 */ /* 0x000fc80000011600 */
[----:B------:R-:W-:-:S04]  /*81c0*/  LOP3.LUT R4, R4, 0xff, RZ, 0xc0, !PT ;  /* 0x000000ff04047812 */ /* 0x000fc800078ec0ff */
[----:B------:R-:W-:-:S04]  /*81d0*/  IADD3 R4, PT, PT, R4, R5, RZ ;  /* 0x0000000504047210 */ /* 0x000fc80007ffe0ff */
[----:B------:R-:W-:-:S04]  /*81e0*/  IADD3 R8, PT, PT, R4, -0x1, RZ ;  /* 0xffffffff04087810 */ /* 0x000fc80007ffe0ff */
[----:B------:R-:W-:-:S13]  /*81f0*/  ISETP.GE.U32.AND P0, PT, R8, 0xfe, PT ;  /* 0x000000fe0800780c */ /* 0x000fda0003f06070 */
[----:B------:R-:W-:Y:S05]  /*8200*/  @!P0 BRA `(.L_x_119) ;  /* 0x0000000000808947 */ /* 0x000fea0003800000 */
[----:B------:R-:W-:-:S13]  /*8210*/  ISETP.GT.AND P0, PT, R4, 0xfe, PT ;  /* 0x000000fe0400780c */ /* 0x000fda0003f04270 */
[----:B------:R-:W-:Y:S05]  /*8220*/  @P0 BRA `(.L_x_120) ;  /* 0x00000000006c0947 */ /* 0x000fea0003800000 */
[----:B------:R-:W-:-:S13]  /*8230*/  ISETP.GE.AND P0, PT, R4, 0x1, PT ;  /* 0x000000010400780c */ /* 0x000fda0003f06270 */
[----:B------:R-:W-:Y:S05]  /*8240*/  @P0 BRA `(.L_x_121) ;  /* 0x0000000000980947 */ /* 0x000fea0003800000 */
[----:B------:R-:W-:Y:S02]  /*8250*/  ISETP.GE.AND P0, PT, R4, -0x18, PT ;  /* 0xffffffe80400780c */ /* 0x000fe40003f06270 */
[----:B------:R-:W-:-:S11]  /*8260*/  LOP3.LUT R0, R0, 0x80000000, RZ, 0xc0, !PT ;  /* 0x8000000000007812 */ /* 0x000fd600078ec0ff */
[----:B------:R-:W-:Y:S05]  /*8270*/  @!P0 BRA `(.L_x_121) ;  /* 0x00000000008c8947 */ /* 0x000fea0003800000 */
[CCC-:B------:R-:W-:Y:S01]  /*8280*/  FFMA.RZ R5, R15.reuse, R3.reuse, R10.reuse ;  /* 0x000000030f057223 */ /* 0x1c0fe2000000c00a */
[CCC-:B------:R-:W-:Y:S01]  /*8290*/  FFMA.RP R8, R15.reuse, R3.reuse, R10.reuse ;  /* 0x000000030f087223 */ /* 0x1c0fe2000000800a */
[----:B------:R-:W-:Y:S01]  /*82a0*/  FFMA.RM R15, R15, R3, R10 ;  /* 0x000000030f0f7223 */ /* 0x000fe2000000400a */
[C---:B------:R-:W-:Y:S02]  /*82b0*/  IADD3 R3, PT, PT, R4.reuse, 0x20, RZ ;  /* 0x0000002004037810 */ /* 0x040fe40007ffe0ff */
[----:B------:R-:W-:Y:S02]  /*82c0*/  LOP3.LUT R5, R5, 0x7fffff, RZ, 0xc0, !PT ;  /* 0x007fffff05057812 */ /* 0x000fe400078ec0ff */
[C---:B------:R-:W-:Y:S02]  /*82d0*/  ISETP.NE.AND P3, PT, R4.reuse, RZ, PT ;  /* 0x000000ff0400720c */ /* 0x040fe40003f65270 */
[----:B------:R-:W-:Y:S02]  /*82e0*/  LOP3.LUT R10, R5, 0x800000, RZ, 0xfc, !PT ;  /* 0x00800000050a7812 */ /* 0x000fe400078efcff */
[----:B------:R-:W-:Y:S01]  /*82f0*/  ISETP.NE.AND P1, PT, R4, RZ, PT ;  /* 0x000000ff0400720c */ /* 0x000fe20003f25270 */
[----:B------:R-:W-:Y:S01]  /*8300*/  IMAD.MOV R4, RZ, RZ, -R4 ;  /* 0x000000ffff047224 */ /* 0x000fe200078e0a04 */
[----:B------:R-:W-:-:S02]  /*8310*/  SHF.L.U32 R3, R10, R3, RZ ;  /* 0x000000030a037219 */ /* 0x000fc400000006ff */
[----:B------:R-:W-:Y:S02]  /*8320*/  FSETP.NEU.FTZ.AND P0, PT, R8, R15, PT ;  /* 0x0000000f0800720b */ /* 0x000fe40003f1d000 */
[----:B------:R-:W-:Y:S02]  /*8330*/  SEL R5, R4, RZ, P3 ;  /* 0x000000ff04057207 */ /* 0x000fe40001800000 */
[----:B------:R-:W-:Y:S02]  /*8340*/  ISETP.NE.AND P1, PT, R3, RZ, P1 ;  /* 0x000000ff0300720c */ /* 0x000fe40000f25270 */
[----:B------:R-:W-:Y:S02]  /*8350*/  SHF.R.U32.HI R10, RZ, R5, R10 ;  /* 0x00000005ff0a7219 */ /* 0x000fe4000001160a */
[----:B------:R-:W-:Y:S02]  /*8360*/  PLOP3.LUT P0, PT, P0, P1, PT, 0xf8, 0x8f ;  /* 0x00000000008f781c */ /* 0x000fe40000703f70 */
[----:B------:R-:W-:-:S02]  /*8370*/  SHF.R.U32.HI R4, RZ, 0x1, R10 ;  /* 0x00000001ff047819 */ /* 0x000fc4000001160a */
[----:B------:R-:W-:-:S04]  /*8380*/  SEL R3, RZ, 0x1, !P0 ;  /* 0x00000001ff037807 */ /* 0x000fc80004000000 */
[----:B------:R-:W-:-:S04]  /*8390*/  LOP3.LUT R3, R3, 0x1, R4, 0xf8, !PT ;  /* 0x0000000103037812 */ /* 0x000fc800078ef804 */
[----:B------:R-:W-:-:S04]  /*83a0*/  LOP3.LUT R3, R3, R10, RZ, 0xc0, !PT ;  /* 0x0000000a03037212 */ /* 0x000fc800078ec0ff */
[----:B------:R-:W-:-:S04]  /*83b0*/  IADD3 R3, PT, PT, R4, R3, RZ ;  /* 0x0000000304037210 */ /* 0x000fc80007ffe0ff */
[----:B------:R-:W-:Y:S01]  /*83c0*/  LOP3.LUT R0, R3, R0, RZ, 0xfc, !PT ;  /* 0x0000000003007212 */ /* 0x000fe200078efcff */
[----:B------:R-:W-:Y:S06]  /*83d0*/  BRA `(.L_x_121) ;  /* 0x0000000000347947 */ /* 0x000fec0003800000 */
.L_x_120:
[----:B------:R-:W-:-:S04]  /*83e0*/  LOP3.LUT R0, R0, 0x80000000, RZ, 0xc0, !PT ;  /* 0x8000000000007812 */ /* 0x000fc800078ec0ff */
[----:B------:R-:W-:Y:S01]  /*83f0*/  LOP3.LUT R0, R0, 0x7f800000, RZ, 0xfc, !PT ;  /* 0x7f80000000007812 */ /* 0x000fe200078efcff */
[----:B------:R-:W-:Y:S06]  /*8400*/  BRA `(.L_x_121) ;  /* 0x0000000000287947 */ /* 0x000fec0003800000 */
.L_x_119:
[----:B------:R-:W-:Y:S01]  /*8410*/  LEA R0, R5, R0, 0x17 ;  /* 0x0000000005007211 */ /* 0x000fe200078eb8ff */
[----:B------:R-:W-:Y:S06]  /*8420*/  BRA `(.L_x_121) ;  /* 0x0000000000207947 */ /* 0x000fec0003800000 */
.L_x_118:
[----:B------:R-:W-:-:S04]  /*8430*/  LOP3.LUT R0, R3, 0x80000000, R0, 0x48, !PT ;  /* 0x8000000003007812 */ /* 0x000fc800078e4800 */
[----:B------:R-:W-:Y:S01]  /*8440*/  LOP3.LUT R0, R0, 0x7f800000, RZ, 0xfc, !PT ;  /* 0x7f80000000007812 */ /* 0x000fe200078efcff */
[----:B------:R-:W-:Y:S06]  /*8450*/  BRA `(.L_x_121) ;  /* 0x0000000000147947 */ /* 0x000fec0003800000 */
.L_x_117:
[----:B------:R-:W-:Y:S01]  /*8460*/  LOP3.LUT R0, R3, 0x80000000, R0, 0x48, !PT ;  /* 0x8000000003007812 */ /* 0x000fe200078e4800 */
[----:B------:R-:W-:Y:S06]  /*8470*/  BRA `(.L_x_121) ;  /* 0x00000000000c7947 */ /* 0x000fec0003800000 */
.L_x_116:
[----:B------:R-:W0:Y:S01]  /*8480*/  MUFU.RSQ R0, -QNAN ;  /* 0xffc0000000007908 */ /* 0x000e220000001400 */
[----:B------:R-:W-:Y:S05]  /*8490*/  BRA `(.L_x_121) ;  /* 0x0000000000047947 */ /* 0x000fea0003800000 */
.L_x_115:
[----:B------:R-:W-:-:S07]  /*84a0*/  FADD.FTZ R0, R0, R3 ;  /* 0x0000000300007221 */ /* 0x000fce0000010000 */
.L_x_121:
[----:B------:R-:W-:-:S04]  /*84b0*/  HFMA2 R3, -RZ, RZ, 0, 0 ;  /* 0x00000000ff037431 */ /* 0x000fc800000001ff */
[----:B0-----:R-:W-:Y:S05]  /*84c0*/  RET.REL.NODEC R2 `(_Z13sample_kernelPfS_fifyP9ProbIndexPi) ;  /* 0xffffff7802cc7950 */ /* 0x001fea0003c3ffff */
.L_x_122:
[----:B------:R-:W-:-:S00]  /*84d0*/  BRA `(.L_x_122) ;  /* 0xfffffffc00fc7947 */ /* 0x000fc0000383ffff */
[----:B------:R-:W-:-:S00]  /*84e0*/  NOP ;  /* 0x0000000000007918 */ /* 0x000fc00000000000 */
        /* <DEDUP_REMOVED lines=9> */
.L_x_123:


//--------------------- .nv.shared.reserved.0     --------------------------
	.section	.nv.shared.reserved.0,"aw",@nobits
	.weak		__nv_reservedSMEM_offset_0_alias
	.size		__nv_reservedSMEM_offset_0_alias, 0, 64
	.other		__nv_reservedSMEM_offset_0_alias,@"STO_CUDA_RESERVED_SHARED STV_DEFAULT"
__nv_reservedSMEM_offset_0_alias:
	.zero		0
	.zero		64


//--------------------- .nv.constant0._Z13sample_kernelPfS_fifyP9ProbIndexPi --------------------------
	.section	.nv.constant0._Z13sample_kernelPfS_fifyP9ProbIndexPi,"a",@progbits
	.sectionflags	@""
	.align	4
.nv.constant0._Z13sample_kernelPfS_fifyP9ProbIndexPi:
	.zero		952


//--------------------- SYMBOLS --------------------------

	.type		.nv.reservedSmem.offset0,@object
	.size		.nv.reservedSmem.offset0,0x4
